//
// Generated by NVIDIA NVVM Compiler
//
// Compiler Build ID: CL-36424714
// Cuda compilation tools, release 13.0, V13.0.88
// Based on NVVM 20.0.0
//

.version 9.0
.target sm_100
.address_size 64

.global .align 1 .b8 _ZN34_INTERNAL_d8ebe2b3_4_k_cu_9eb910e44cuda3std3__45__cpo5beginE[1];
.global .align 1 .b8 _ZN34_INTERNAL_d8ebe2b3_4_k_cu_9eb910e44cuda3std3__45__cpo3endE[1];
.global .align 1 .b8 _ZN34_INTERNAL_d8ebe2b3_4_k_cu_9eb910e44cuda3std3__45__cpo6cbeginE[1];
.global .align 1 .b8 _ZN34_INTERNAL_d8ebe2b3_4_k_cu_9eb910e44cuda3std3__45__cpo4cendE[1];
.global .align 1 .b8 _ZN34_INTERNAL_d8ebe2b3_4_k_cu_9eb910e44cuda3std3__45__cpo6rbeginE[1];
.global .align 1 .b8 _ZN34_INTERNAL_d8ebe2b3_4_k_cu_9eb910e44cuda3std3__45__cpo4rendE[1];
.global .align 1 .b8 _ZN34_INTERNAL_d8ebe2b3_4_k_cu_9eb910e44cuda3std3__45__cpo7crbeginE[1];
.global .align 1 .b8 _ZN34_INTERNAL_d8ebe2b3_4_k_cu_9eb910e44cuda3std3__45__cpo5crendE[1];
.global .align 1 .b8 _ZN34_INTERNAL_d8ebe2b3_4_k_cu_9eb910e44cuda3std3__436_GLOBAL__N__d8ebe2b3_4_k_cu_9eb910e46ignoreE[1];
.global .align 1 .b8 _ZN34_INTERNAL_d8ebe2b3_4_k_cu_9eb910e44cuda3std3__419piecewise_constructE[1];
.global .align 1 .b8 _ZN34_INTERNAL_d8ebe2b3_4_k_cu_9eb910e44cuda3std3__48in_placeE[1];
.global .align 1 .b8 _ZN34_INTERNAL_d8ebe2b3_4_k_cu_9eb910e44cuda3std3__420unreachable_sentinelE[1];
.global .align 1 .b8 _ZN34_INTERNAL_d8ebe2b3_4_k_cu_9eb910e44cuda3std3__47nulloptE[1];
.global .align 1 .b8 _ZN34_INTERNAL_d8ebe2b3_4_k_cu_9eb910e44cuda3std3__48unexpectE[1];
.global .align 1 .b8 _ZN34_INTERNAL_d8ebe2b3_4_k_cu_9eb910e44cuda3std6ranges3__45__cpo4swapE[1];
.global .align 1 .b8 _ZN34_INTERNAL_d8ebe2b3_4_k_cu_9eb910e44cuda3std6ranges3__45__cpo9iter_moveE[1];
.global .align 1 .b8 _ZN34_INTERNAL_d8ebe2b3_4_k_cu_9eb910e44cuda3std6ranges3__45__cpo5beginE[1];
.global .align 1 .b8 _ZN34_INTERNAL_d8ebe2b3_4_k_cu_9eb910e44cuda3std6ranges3__45__cpo3endE[1];
.global .align 1 .b8 _ZN34_INTERNAL_d8ebe2b3_4_k_cu_9eb910e44cuda3std6ranges3__45__cpo6cbeginE[1];
.global .align 1 .b8 _ZN34_INTERNAL_d8ebe2b3_4_k_cu_9eb910e44cuda3std6ranges3__45__cpo4cendE[1];
.global .align 1 .b8 _ZN34_INTERNAL_d8ebe2b3_4_k_cu_9eb910e44cuda3std6ranges3__45__cpo7advanceE[1];
.global .align 1 .b8 _ZN34_INTERNAL_d8ebe2b3_4_k_cu_9eb910e44cuda3std6ranges3__45__cpo9iter_swapE[1];
.global .align 1 .b8 _ZN34_INTERNAL_d8ebe2b3_4_k_cu_9eb910e44cuda3std6ranges3__45__cpo4nextE[1];
.global .align 1 .b8 _ZN34_INTERNAL_d8ebe2b3_4_k_cu_9eb910e44cuda3std6ranges3__45__cpo4prevE[1];
.global .align 1 .b8 _ZN34_INTERNAL_d8ebe2b3_4_k_cu_9eb910e44cuda3std6ranges3__45__cpo4dataE[1];
.global .align 1 .b8 _ZN34_INTERNAL_d8ebe2b3_4_k_cu_9eb910e44cuda3std6ranges3__45__cpo5cdataE[1];
.global .align 1 .b8 _ZN34_INTERNAL_d8ebe2b3_4_k_cu_9eb910e44cuda3std6ranges3__45__cpo4sizeE[1];
.global .align 1 .b8 _ZN34_INTERNAL_d8ebe2b3_4_k_cu_9eb910e44cuda3std6ranges3__45__cpo5ssizeE[1];
.global .align 1 .b8 _ZN34_INTERNAL_d8ebe2b3_4_k_cu_9eb910e44cuda3std6ranges3__45__cpo8distanceE[1];
.global .align 1 .b8 _ZN34_INTERNAL_d8ebe2b3_4_k_cu_9eb910e46thrust24THRUST_300001_SM_1000_NS8cuda_cub3parE[1];
.global .align 1 .b8 _ZN34_INTERNAL_d8ebe2b3_4_k_cu_9eb910e46thrust24THRUST_300001_SM_1000_NS8cuda_cub10par_nosyncE[1];
.global .align 1 .b8 _ZN34_INTERNAL_d8ebe2b3_4_k_cu_9eb910e46thrust24THRUST_300001_SM_1000_NS6system6detail10sequential3seqE[1];
.global .align 1 .b8 _ZN34_INTERNAL_d8ebe2b3_4_k_cu_9eb910e46thrust24THRUST_300001_SM_1000_NS6system3cpp3parE[1];
.global .align 1 .b8 _ZN34_INTERNAL_d8ebe2b3_4_k_cu_9eb910e46thrust24THRUST_300001_SM_1000_NS12placeholders2_1E[1];
.global .align 1 .b8 _ZN34_INTERNAL_d8ebe2b3_4_k_cu_9eb910e46thrust24THRUST_300001_SM_1000_NS12placeholders2_2E[1];
.global .align 1 .b8 _ZN34_INTERNAL_d8ebe2b3_4_k_cu_9eb910e46thrust24THRUST_300001_SM_1000_NS12placeholders2_3E[1];
.global .align 1 .b8 _ZN34_INTERNAL_d8ebe2b3_4_k_cu_9eb910e46thrust24THRUST_300001_SM_1000_NS12placeholders2_4E[1];
.global .align 1 .b8 _ZN34_INTERNAL_d8ebe2b3_4_k_cu_9eb910e46thrust24THRUST_300001_SM_1000_NS12placeholders2_5E[1];
.global .align 1 .b8 _ZN34_INTERNAL_d8ebe2b3_4_k_cu_9eb910e46thrust24THRUST_300001_SM_1000_NS12placeholders2_6E[1];
.global .align 1 .b8 _ZN34_INTERNAL_d8ebe2b3_4_k_cu_9eb910e46thrust24THRUST_300001_SM_1000_NS12placeholders2_7E[1];
.global .align 1 .b8 _ZN34_INTERNAL_d8ebe2b3_4_k_cu_9eb910e46thrust24THRUST_300001_SM_1000_NS12placeholders2_8E[1];
.global .align 1 .b8 _ZN34_INTERNAL_d8ebe2b3_4_k_cu_9eb910e46thrust24THRUST_300001_SM_1000_NS12placeholders2_9E[1];
.global .align 1 .b8 _ZN34_INTERNAL_d8ebe2b3_4_k_cu_9eb910e46thrust24THRUST_300001_SM_1000_NS12placeholders3_10E[1];
.global .align 1 .b8 _ZN34_INTERNAL_d8ebe2b3_4_k_cu_9eb910e46thrust24THRUST_300001_SM_1000_NS3seqE[1];
.global .align 1 .b8 _ZN34_INTERNAL_d8ebe2b3_4_k_cu_9eb910e46thrust24THRUST_300001_SM_1000_NS6deviceE[1];
.extern .shared .align 16 .b8 to_sort[];

.func quicksort(
	.param .b64 quicksort_param_0,
	.param .b32 quicksort_param_1,
	.param .b32 quicksort_param_2
)
{
	.reg .pred 	%p<6>;
	.reg .b32 	%r<15>;
	.reg .b32 	%f<6>;
	.reg .b64 	%rd<10>;

	ld.param.u64 	%rd4, [quicksort_param_0];
	ld.param.u32 	%r11, [quicksort_param_1];
	ld.param.u32 	%r10, [quicksort_param_2];
	setp.ge.s32 	%p1, %r11, %r10;
	@%p1 bra 	$L__BB0_9;
	mul.wide.s32 	%rd5, %r10, 4;
	add.s64 	%rd1, %rd4, %rd5;
$L__BB0_2:
	ld.f32 	%f1, [%rd1];
	add.s32 	%r14, %r11, -1;
	mov.u32 	%r12, %r11;
$L__BB0_3:
	mul.wide.s32 	%rd6, %r12, 4;
	add.s64 	%rd2, %rd4, %rd6;
	ld.f32 	%f2, [%rd2];
	setp.gtu.f32 	%p2, %f2, %f1;
	@%p2 bra 	$L__BB0_5;
	add.s32 	%r5, %r14, 1;
	mul.wide.s32 	%rd7, %r14, 4;
	add.s64 	%rd8, %rd4, %rd7;
	ld.f32 	%f5, [%rd8+4];
	st.f32 	[%rd2], %f5;
	st.f32 	[%rd8+4], %f2;
	mov.u32 	%r14, %r5;
$L__BB0_5:
	add.s32 	%r12, %r12, 1;
	setp.lt.s32 	%p3, %r12, %r10;
	@%p3 bra 	$L__BB0_3;
	ld.f32 	%f3, [%rd1];
	mul.wide.s32 	%rd9, %r14, 4;
	add.s64 	%rd3, %rd4, %rd9;
	ld.f32 	%f4, [%rd3+4];
	setp.geu.f32 	%p4, %f3, %f4;
	@%p4 bra 	$L__BB0_8;
	st.f32 	[%rd3+4], %f3;
	st.f32 	[%rd1], %f4;
$L__BB0_8:
	{ // callseq 0, 0
	.param .b64 param0;
	st.param.b64 	[param0], %rd4;
	.param .b32 param1;
	st.param.b32 	[param1], %r11;
	.param .b32 param2;
	st.param.b32 	[param2], %r14;
	call.uni 
	quicksort, 
	(
	param0, 
	param1, 
	param2
	);
	} // callseq 0
	add.s32 	%r11, %r14, 2;
	setp.lt.s32 	%p5, %r11, %r10;
	@%p5 bra 	$L__BB0_2;
$L__BB0_9:
	ret;

}
	// .globl	nth_value_by_pixel
.visible .entry nth_value_by_pixel(
	.param .u64 .ptr .align 1 nth_value_by_pixel_param_0,
	.param .u32 nth_value_by_pixel_param_1,
	.param .u64 .ptr .align 1 nth_value_by_pixel_param_2
)
{
	.local .align 8 .b8 	__local_depot1[120];
	.reg .b64 	%SP;
	.reg .b64 	%SPL;
	.reg .b32 	%r<7>;
	.reg .b32 	%f<32>;
	.reg .b64 	%rd<13>;

	mov.u64 	%SPL, __local_depot1;
	cvta.local.u64 	%SP, %SPL;
	ld.param.u64 	%rd1, [nth_value_by_pixel_param_0];
	ld.param.u32 	%r1, [nth_value_by_pixel_param_1];
	ld.param.u64 	%rd2, [nth_value_by_pixel_param_2];
	mov.u32 	%r2, %ctaid.x;
	mov.u32 	%r3, %nctaid.x;
	mov.u32 	%r4, %tid.x;
	mad.lo.s32 	%r5, %r3, %r4, %r2;
	mul.lo.s32 	%r6, %r5, 30;
	add.u64 	%rd3, %SP, 0;
	add.u64 	%rd4, %SPL, 0;
	cvta.to.global.u64 	%rd5, %rd1;
	mul.wide.s32 	%rd6, %r6, 4;
	add.s64 	%rd7, %rd5, %rd6;
	ld.global.f32 	%f1, [%rd7];
	ld.global.f32 	%f2, [%rd7+4];
	st.local.v2.f32 	[%rd4], {%f1, %f2};
	ld.global.f32 	%f3, [%rd7+8];
	ld.global.f32 	%f4, [%rd7+12];
	st.local.v2.f32 	[%rd4+8], {%f3, %f4};
	ld.global.f32 	%f5, [%rd7+16];
	ld.global.f32 	%f6, [%rd7+20];
	st.local.v2.f32 	[%rd4+16], {%f5, %f6};
	ld.global.f32 	%f7, [%rd7+24];
	ld.global.f32 	%f8, [%rd7+28];
	st.local.v2.f32 	[%rd4+24], {%f7, %f8};
	ld.global.f32 	%f9, [%rd7+32];
	ld.global.f32 	%f10, [%rd7+36];
	st.local.v2.f32 	[%rd4+32], {%f9, %f10};
	ld.global.f32 	%f11, [%rd7+40];
	ld.global.f32 	%f12, [%rd7+44];
	st.local.v2.f32 	[%rd4+40], {%f11, %f12};
	ld.global.f32 	%f13, [%rd7+48];
	ld.global.f32 	%f14, [%rd7+52];
	st.local.v2.f32 	[%rd4+48], {%f13, %f14};
	ld.global.f32 	%f15, [%rd7+56];
	ld.global.f32 	%f16, [%rd7+60];
	st.local.v2.f32 	[%rd4+56], {%f15, %f16};
	ld.global.f32 	%f17, [%rd7+64];
	ld.global.f32 	%f18, [%rd7+68];
	st.local.v2.f32 	[%rd4+64], {%f17, %f18};
	ld.global.f32 	%f19, [%rd7+72];
	ld.global.f32 	%f20, [%rd7+76];
	st.local.v2.f32 	[%rd4+72], {%f19, %f20};
	ld.global.f32 	%f21, [%rd7+80];
	ld.global.f32 	%f22, [%rd7+84];
	st.local.v2.f32 	[%rd4+80], {%f21, %f22};
	ld.global.f32 	%f23, [%rd7+88];
	ld.global.f32 	%f24, [%rd7+92];
	st.local.v2.f32 	[%rd4+88], {%f23, %f24};
	ld.global.f32 	%f25, [%rd7+96];
	ld.global.f32 	%f26, [%rd7+100];
	st.local.v2.f32 	[%rd4+96], {%f25, %f26};
	ld.global.f32 	%f27, [%rd7+104];
	ld.global.f32 	%f28, [%rd7+108];
	st.local.v2.f32 	[%rd4+104], {%f27, %f28};
	ld.global.f32 	%f29, [%rd7+112];
	ld.global.f32 	%f30, [%rd7+116];
	st.local.v2.f32 	[%rd4+112], {%f29, %f30};
	cvta.to.global.u64 	%rd8, %rd2;
	{ // callseq 1, 0
	.param .b64 param0;
	st.param.b64 	[param0], %rd3;
	.param .b32 param1;
	st.param.b32 	[param1], 0;
	.param .b32 param2;
	st.param.b32 	[param2], 29;
	call.uni 
	quicksort, 
	(
	param0, 
	param1, 
	param2
	);
	} // callseq 1
	mul.wide.s32 	%rd9, %r1, 4;
	add.s64 	%rd10, %rd4, %rd9;
	ld.local.f32 	%f31, [%rd10];
	mul.wide.u32 	%rd11, %r5, 4;
	add.s64 	%rd12, %rd8, %rd11;
	st.global.f32 	[%rd12], %f31;
	ret;

}
	// .globl	nth_value_by_pixel_shared_quicksort
.visible .entry nth_value_by_pixel_shared_quicksort(
	.param .u64 .ptr .align 1 nth_value_by_pixel_shared_quicksort_param_0,
	.param .u32 nth_value_by_pixel_shared_quicksort_param_1,
	.param .u64 .ptr .align 1 nth_value_by_pixel_shared_quicksort_param_2
)
{
	.reg .b32 	%r<17>;
	.reg .b32 	%f<32>;
	.reg .b64 	%rd<11>;

	ld.param.u64 	%rd1, [nth_value_by_pixel_shared_quicksort_param_0];
	ld.param.u32 	%r1, [nth_value_by_pixel_shared_quicksort_param_1];
	ld.param.u64 	%rd2, [nth_value_by_pixel_shared_quicksort_param_2];
	mov.u32 	%r2, %tid.x;
	mov.u32 	%r3, %ntid.x;
	mov.u32 	%r4, %ctaid.x;
	mad.lo.s32 	%r5, %r3, %r4, %r2;
	mov.u32 	%r6, %ctaid.y;
	mov.u32 	%r7, %nctaid.y;
	mad.lo.s32 	%r8, %r5, %r7, %r6;
	mul.lo.s32 	%r9, %r8, 30;
	mul.lo.s32 	%r10, %r2, 30;
	cvta.to.global.u64 	%rd3, %rd1;
	mul.wide.s32 	%rd4, %r9, 4;
	add.s64 	%rd5, %rd3, %rd4;
	ld.global.f32 	%f1, [%rd5];
	shl.b32 	%r11, %r10, 2;
	mov.u32 	%r12, to_sort;
	add.s32 	%r13, %r12, %r11;
	ld.global.f32 	%f2, [%rd5+4];
	st.shared.v2.f32 	[%r13], {%f1, %f2};
	ld.global.f32 	%f3, [%rd5+8];
	ld.global.f32 	%f4, [%rd5+12];
	st.shared.v2.f32 	[%r13+8], {%f3, %f4};
	ld.global.f32 	%f5, [%rd5+16];
	ld.global.f32 	%f6, [%rd5+20];
	st.shared.v2.f32 	[%r13+16], {%f5, %f6};
	ld.global.f32 	%f7, [%rd5+24];
	ld.global.f32 	%f8, [%rd5+28];
	st.shared.v2.f32 	[%r13+24], {%f7, %f8};
	ld.global.f32 	%f9, [%rd5+32];
	ld.global.f32 	%f10, [%rd5+36];
	st.shared.v2.f32 	[%r13+32], {%f9, %f10};
	ld.global.f32 	%f11, [%rd5+40];
	ld.global.f32 	%f12, [%rd5+44];
	st.shared.v2.f32 	[%r13+40], {%f11, %f12};
	ld.global.f32 	%f13, [%rd5+48];
	ld.global.f32 	%f14, [%rd5+52];
	st.shared.v2.f32 	[%r13+48], {%f13, %f14};
	ld.global.f32 	%f15, [%rd5+56];
	ld.global.f32 	%f16, [%rd5+60];
	st.shared.v2.f32 	[%r13+56], {%f15, %f16};
	ld.global.f32 	%f17, [%rd5+64];
	ld.global.f32 	%f18, [%rd5+68];
	st.shared.v2.f32 	[%r13+64], {%f17, %f18};
	ld.global.f32 	%f19, [%rd5+72];
	ld.global.f32 	%f20, [%rd5+76];
	st.shared.v2.f32 	[%r13+72], {%f19, %f20};
	ld.global.f32 	%f21, [%rd5+80];
	ld.global.f32 	%f22, [%rd5+84];
	st.shared.v2.f32 	[%r13+80], {%f21, %f22};
	ld.global.f32 	%f23, [%rd5+88];
	ld.global.f32 	%f24, [%rd5+92];
	st.shared.v2.f32 	[%r13+88], {%f23, %f24};
	ld.global.f32 	%f25, [%rd5+96];
	ld.global.f32 	%f26, [%rd5+100];
	st.shared.v2.f32 	[%r13+96], {%f25, %f26};
	ld.global.f32 	%f27, [%rd5+104];
	ld.global.f32 	%f28, [%rd5+108];
	st.shared.v2.f32 	[%r13+104], {%f27, %f28};
	ld.global.f32 	%f29, [%rd5+112];
	ld.global.f32 	%f30, [%rd5+116];
	add.s32 	%r14, %r10, 29;
	st.shared.v2.f32 	[%r13+112], {%f29, %f30};
	cvta.to.global.u64 	%rd6, %rd2;
	cvt.u64.u32 	%rd7, %r12;
	cvta.shared.u64 	%rd8, %rd7;
	{ // callseq 2, 0
	.param .b64 param0;
	st.param.b64 	[param0], %rd8;
	.param .b32 param1;
	st.param.b32 	[param1], %r10;
	.param .b32 param2;
	st.param.b32 	[param2], %r14;
	call.uni 
	quicksort, 
	(
	param0, 
	param1, 
	param2
	);
	} // callseq 2
	shl.b32 	%r15, %r1, 2;
	add.s32 	%r16, %r13, %r15;
	ld.shared.f32 	%f31, [%r16];
	mul.wide.u32 	%rd9, %r8, 4;
	add.s64 	%rd10, %rd6, %rd9;
	st.global.f32 	[%rd10], %f31;
	ret;

}
	// .globl	clear_frames
.visible .entry clear_frames(
	.param .u64 .ptr .align 1 clear_frames_param_0,
	.param .u64 .ptr .align 1 clear_frames_param_1
)
{
	.reg .b32 	%r<9>;
	.reg .b64 	%rd<9>;

	ld.param.u64 	%rd1, [clear_frames_param_0];
	ld.param.u64 	%rd2, [clear_frames_param_1];
	cvta.to.global.u64 	%rd3, %rd1;
	cvta.to.global.u64 	%rd4, %rd2;
	mov.u32 	%r1, %tid.z;
	mul.wide.u32 	%rd5, %r1, 4;
	add.s64 	%rd6, %rd4, %rd5;
	ld.global.u32 	%r2, [%rd6];
	mov.u32 	%r3, %tid.y;
	mov.u32 	%r4, %ntid.y;
	mov.u32 	%r5, %tid.x;
	mad.lo.s32 	%r6, %r4, %r5, %r3;
	mad.lo.s32 	%r7, %r6, 30, %r2;
	mul.wide.s32 	%rd7, %r7, 4;
	add.s64 	%rd8, %rd3, %rd7;
	mov.b32 	%r8, 2139095040;
	st.global.u32 	[%rd8], %r8;
	ret;

}
	// .globl	update_frame
.visible .entry update_frame(
	.param .u64 .ptr .align 1 update_frame_param_0,
	.param .u64 .ptr .align 1 update_frame_param_1,
	.param .u32 update_frame_param_2
)
{
	.reg .b32 	%r<7>;
	.reg .b32 	%f<2>;
	.reg .b64 	%rd<9>;

	ld.param.u64 	%rd1, [update_frame_param_0];
	ld.param.u64 	%rd2, [update_frame_param_1];
	ld.param.u32 	%r1, [update_frame_param_2];
	cvta.to.global.u64 	%rd3, %rd1;
	cvta.to.global.u64 	%rd4, %rd2;
	mov.u32 	%r2, %ctaid.x;
	mov.u32 	%r3, %nctaid.x;
	mov.u32 	%r4, %tid.x;
	mad.lo.s32 	%r5, %r3, %r4, %r2;
	mad.lo.s32 	%r6, %r5, 30, %r1;
	mul.wide.u32 	%rd5, %r5, 4;
	add.s64 	%rd6, %rd4, %rd5;
	ld.global.f32 	%f1, [%rd6];
	mul.wide.s32 	%rd7, %r6, 4;
	add.s64 	%rd8, %rd3, %rd7;
	st.global.f32 	[%rd8], %f1;
	ret;

}
	// .globl	subtract_b_from_a
.visible .entry subtract_b_from_a(
	.param .u64 .ptr .align 1 subtract_b_from_a_param_0,
	.param .u64 .ptr .align 1 subtract_b_from_a_param_1
)
{
	.reg .b32 	%r<8>;
	.reg .b32 	%f<4>;
	.reg .b64 	%rd<8>;

	ld.param.u64 	%rd1, [subtract_b_from_a_param_0];
	ld.param.u64 	%rd2, [subtract_b_from_a_param_1];
	cvta.to.global.u64 	%rd3, %rd1;
	cvta.to.global.u64 	%rd4, %rd2;
	mov.u32 	%r1, %ntid.x;
	mov.u32 	%r2, %ctaid.x;
	mov.u32 	%r3, %tid.x;
	mad.lo.s32 	%r4, %r1, %r2, %r3;
	mov.u32 	%r5, %ctaid.y;
	mov.u32 	%r6, %nctaid.y;
	mad.lo.s32 	%r7, %r4, %r6, %r5;
	mul.wide.u32 	%rd5, %r7, 4;
	add.s64 	%rd6, %rd4, %rd5;
	ld.global.f32 	%f1, [%rd6];
	add.s64 	%rd7, %rd3, %rd5;
	ld.global.f32 	%f2, [%rd7];
	sub.f32 	%f3, %f2, %f1;
	st.global.f32 	[%rd7], %f3;
	ret;

}
	// .globl	_ZN3cub18CUB_300001_SM_10006detail11EmptyKernelIvEEvv
.visible .entry _ZN3cub18CUB_300001_SM_10006detail11EmptyKernelIvEEvv()
{


	ret;

}


// ===== COMPILED SASS (sm_100) =====

	.target	sm_100

	.elftype	@"ET_EXEC"


//--------------------- .note.nv.tkinfo           --------------------------
	.section	.note.nv.tkinfo,"",@"SHT_NOTE"
	.sectionflags	@"SHF_NOTE_NV_TKINFO"
	.tkinfo
        /*0018*/ 	.word	0x00000002
        /*0030*/ 	.string	""
        /*0030*/ 	.string	"ptxas"
        /*0030*/ 	.string	"Cuda compilation tools, release 13.0, V13.0.88"
        /*0030*/ 	.string	"Build cuda_13.0.r13.0/compiler.36424714_0"
        /*0030*/ 	.string	"-arch sm_100 -m 64 "



//--------------------- .note.nv.cuinfo           --------------------------
	.section	.note.nv.cuinfo,"",@"SHT_NOTE"
	.sectionflags	@"SHF_NOTE_NV_CUINFO"
        /*0018*/ 	.short	0x0002
        /*001a*/ 	.short	0x0064
        /*001c*/ 	.short	0x0082
	.zero		2


//--------------------- .nv.info                  --------------------------
	.section	.nv.info,"",@"SHT_CUDA_INFO"
	.align	4


	//----- nvinfo : EIATTR_REGCOUNT
	.align		4
        /*0000*/ 	.byte	0x04, 0x2f
        /*0002*/ 	.short	(.L_46 - .L_45)
	.align		4
.L_45:
        /*0004*/ 	.word	index@(nth_value_by_pixel)
        /*0008*/ 	.word	0x00000024


	//----- nvinfo : EIATTR_FRAME_SIZE
	.align		4
.L_46:
        /*000c*/ 	.byte	0x04, 0x11
        /*000e*/ 	.short	(.L_48 - .L_47)
	.align		4
.L_47:
        /*0010*/ 	.word	index@($nth_value_by_pixel$quicksort)
        /*0014*/ 	.word	0x00000078


	//----- nvinfo : EIATTR_FRAME_SIZE
	.align		4
.L_48:
        /*0018*/ 	.byte	0x04, 0x11
        /*001a*/ 	.short	(.L_50 - .L_49)
	.align		4
.L_49:
        /*001c*/ 	.word	index@(nth_value_by_pixel)
        /*0020*/ 	.word	0x00000078


	//----- nvinfo : EIATTR_REGCOUNT
	.align		4
.L_50:
        /*0024*/ 	.byte	0x04, 0x2f
        /*0026*/ 	.short	(.L_52 - .L_51)
	.align		4
.L_51:
        /*0028*/ 	.word	index@(nth_value_by_pixel_shared_quicksort)
        /*002c*/ 	.word	0x00000020


	//----- nvinfo : EIATTR_FRAME_SIZE
	.align		4
.L_52:
        /*0030*/ 	.byte	0x04, 0x11
        /*0032*/ 	.short	(.L_54 - .L_53)
	.align		4
.L_53:
        /*0034*/ 	.word	index@($nth_value_by_pixel_shared_quicksort$quicksort)
        /*0038*/ 	.word	0x00000000


	//----- nvinfo : EIATTR_FRAME_SIZE
	.align		4
.L_54:
        /*003c*/ 	.byte	0x04, 0x11
        /*003e*/ 	.short	(.L_56 - .L_55)
	.align		4
.L_55:
        /*0040*/ 	.word	index@(nth_value_by_pixel_shared_quicksort)
        /*0044*/ 	.word	0x00000000


	//----- nvinfo : EIATTR_REGCOUNT
	.align		4
.L_56:
        /*0048*/ 	.byte	0x04, 0x2f
        /*004a*/ 	.short	(.L_58 - .L_57)
	.align		4
.L_57:
        /*004c*/ 	.word	index@(clear_frames)
        /*0050*/ 	.word	0x0000000c


	//----- nvinfo : EIATTR_FRAME_SIZE
	.align		4
.L_58:
        /*0054*/ 	.byte	0x04, 0x11
        /*0056*/ 	.short	(.L_60 - .L_59)
	.align		4
.L_59:
        /*0058*/ 	.word	index@(clear_frames)
        /*005c*/ 	.word	0x00000000


	//----- nvinfo : EIATTR_REGCOUNT
	.align		4
.L_60:
        /*0060*/ 	.byte	0x04, 0x2f
        /*0062*/ 	.short	(.L_62 - .L_61)
	.align		4
.L_61:
        /*0064*/ 	.word	index@(update_frame)
        /*0068*/ 	.word	0x0000000a


	//----- nvinfo : EIATTR_FRAME_SIZE
	.align		4
.L_62:
        /*006c*/ 	.byte	0x04, 0x11
        /*006e*/ 	.short	(.L_64 - .L_63)
	.align		4
.L_63:
        /*0070*/ 	.word	index@(update_frame)
        /*0074*/ 	.word	0x00000000


	//----- nvinfo : EIATTR_REGCOUNT
	.align		4
.L_64:
        /*0078*/ 	.byte	0x04, 0x2f
        /*007a*/ 	.short	(.L_66 - .L_65)
	.align		4
.L_65:
        /*007c*/ 	.word	index@(subtract_b_from_a)
        /*0080*/ 	.word	0x0000000c


	//----- nvinfo : EIATTR_FRAME_SIZE
	.align		4
.L_66:
        /*0084*/ 	.byte	0x04, 0x11
        /*0086*/ 	.short	(.L_68 - .L_67)
	.align		4
.L_67:
        /*0088*/ 	.word	index@(subtract_b_from_a)
        /*008c*/ 	.word	0x00000000


	//----- nvinfo : EIATTR_REGCOUNT
	.align		4
.L_68:
        /*0090*/ 	.byte	0x04, 0x2f
        /*0092*/ 	.short	(.L_70 - .L_69)
	.align		4
.L_69:
        /*0094*/ 	.word	index@(_ZN3cub18CUB_300001_SM_10006detail11EmptyKernelIvEEvv)
        /*0098*/ 	.word	0x00000004


	//----- nvinfo : EIATTR_FRAME_SIZE
	.align		4
.L_70:
        /*009c*/ 	.byte	0x04, 0x11
        /*009e*/ 	.short	(.L_72 - .L_71)
	.align		4
.L_71:
        /*00a0*/ 	.word	index@(_ZN3cub18CUB_300001_SM_10006detail11EmptyKernelIvEEvv)
        /*00a4*/ 	.word	0x00000000


	//----- nvinfo : EIATTR_MIN_STACK_SIZE
	.align		4
.L_72:
        /*00a8*/ 	.byte	0x04, 0x12
        /*00aa*/ 	.short	(.L_74 - .L_73)
	.align		4
.L_73:
        /*00ac*/ 	.word	index@(_ZN3cub18CUB_300001_SM_10006detail11EmptyKernelIvEEvv)
        /*00b0*/ 	.word	0x00000000


	//----- nvinfo : EIATTR_MIN_STACK_SIZE
	.align		4
.L_74:
        /*00b4*/ 	.byte	0x04, 0x12
        /*00b6*/ 	.short	(.L_76 - .L_75)
	.align		4
.L_75:
        /*00b8*/ 	.word	index@(subtract_b_from_a)
        /*00bc*/ 	.word	0x00000000


	//----- nvinfo : EIATTR_MIN_STACK_SIZE
	.align		4
.L_76:
        /*00c0*/ 	.byte	0x04, 0x12
        /*00c2*/ 	.short	(.L_78 - .L_77)
	.align		4
.L_77:
        /*00c4*/ 	.word	index@(update_frame)
        /*00c8*/ 	.word	0x00000000


	//----- nvinfo : EIATTR_MIN_STACK_SIZE
	.align		4
.L_78:
        /*00cc*/ 	.byte	0x04, 0x12
        /*00ce*/ 	.short	(.L_80 - .L_79)
	.align		4
.L_79:
        /*00d0*/ 	.word	index@(clear_frames)
        /*00d4*/ 	.word	0x00000000


	//----- nvinfo : EIATTR_MIN_STACK_SIZE
	.align		4
.L_80:
        /*00d8*/ 	.byte	0x04, 0x12
        /*00da*/ 	.short	(.L_82 - .L_81)
	.align		4
.L_81:
        /*00dc*/ 	.word	index@(nth_value_by_pixel_shared_quicksort)
        /*00e0*/ 	.word	0x00000000


	//----- nvinfo : EIATTR_MIN_STACK_SIZE
	.align		4
.L_82:
        /*00e4*/ 	.byte	0x04, 0x12
        /*00e6*/ 	.short	(.L_84 - .L_83)
	.align		4
.L_83:
        /*00e8*/ 	.word	index@(nth_value_by_pixel)
        /*00ec*/ 	.word	0x00000078
.L_84:


//--------------------- .nv.compat                --------------------------
	.section	.nv.compat,"",@"SHT_CUDA_COMPAT_INFO"
	.align	4
        /*0000*/ 	.byte	0x02, 0x09, 0x00, 0x00, 0x02, 0x02, 0x01, 0x00, 0x02, 0x05, 0x05, 0x00, 0x03, 0x07, 0x01, 0x01
        /*0010*/ 	.byte	0x02, 0x03, 0x00, 0x00, 0x02, 0x06, 0x01, 0x00, 0x04, 0x0b, 0x08, 0x00, 0x09, 0x00, 0x00, 0x00
        /*0020*/ 	.byte	0x00, 0x00, 0x00, 0x00


//--------------------- .nv.info._ZN3cub18CUB_300001_SM_10006detail11EmptyKernelIvEEvv --------------------------
	.section	.nv.info._ZN3cub18CUB_300001_SM_10006detail11EmptyKernelIvEEvv,"",@"SHT_CUDA_INFO"
	.sectionflags	@""
	.align	4


	//----- nvinfo : EIATTR_CUDA_API_VERSION
	.align		4
        /*0000*/ 	.byte	0x04, 0x37
        /*0002*/ 	.short	(.L_86 - .L_85)
.L_85:
        /*0004*/ 	.word	0x00000082


	//----- nvinfo : EIATTR_SPARSE_MMA_MASK
	.align		4
.L_86:
        /*0008*/ 	.byte	0x03, 0x50
        /*000a*/ 	.short	0x0000


	//----- nvinfo : EIATTR_MAXREG_COUNT
	.align		4
        /*000c*/ 	.byte	0x03, 0x1b
        /*000e*/ 	.short	0x00ff


	//----- nvinfo : EIATTR_MERCURY_ISA_VERSION
	.align		4
        /*0010*/ 	.byte	0x03, 0x5f
        /*0012*/ 	.short	0x0101


	//----- nvinfo : EIATTR_VRC_CTA_INIT_COUNT
	.align		4
        /*0014*/ 	.byte	0x02, 0x4a
	.zero		1
	.zero		1


	//----- nvinfo : EIATTR_EXIT_INSTR_OFFSETS
	.align		4
        /*0018*/ 	.byte	0x04, 0x1c
        /*001a*/ 	.short	(.L_88 - .L_87)


	//   ....[0]....
.L_87:
        /*001c*/ 	.word	0x00000010


	//----- nvinfo : EIATTR_SW_WAR
	.align		4
.L_88:
        /*0020*/ 	.byte	0x04, 0x36
        /*0022*/ 	.short	(.L_90 - .L_89)
.L_89:
        /*0024*/ 	.word	0x00000008
.L_90:


//--------------------- .nv.info.subtract_b_from_a --------------------------
	.section	.nv.info.subtract_b_from_a,"",@"SHT_CUDA_INFO"
	.sectionflags	@""
	.align	4


	//----- nvinfo : EIATTR_CUDA_API_VERSION
	.align		4
        /*0000*/ 	.byte	0x04, 0x37
        /*0002*/ 	.short	(.L_92 - .L_91)
.L_91:
        /*0004*/ 	.word	0x00000082


	//----- nvinfo : EIATTR_KPARAM_INFO
	.align		4
.L_92:
        /*0008*/ 	.byte	0x04, 0x17
        /*000a*/ 	.short	(.L_94 - .L_93)
.L_93:
        /*000c*/ 	.word	0x00000000
        /*0010*/ 	.short	0x0001
        /*0012*/ 	.short	0x0008
        /*0014*/ 	.byte	0x00, 0xf5, 0x21, 0x00


	//----- nvinfo : EIATTR_KPARAM_INFO
	.align		4
.L_94:
        /*0018*/ 	.byte	0x04, 0x17
        /*001a*/ 	.short	(.L_96 - .L_95)
.L_95:
        /*001c*/ 	.word	0x00000000
        /*0020*/ 	.short	0x0000
        /*0022*/ 	.short	0x0000
        /*0024*/ 	.byte	0x00, 0xf5, 0x21, 0x00


	//----- nvinfo : EIATTR_SPARSE_MMA_MASK
	.align		4
.L_96:
        /*0028*/ 	.byte	0x03, 0x50
        /*002a*/ 	.short	0x0000


	//----- nvinfo : EIATTR_MAXREG_COUNT
	.align		4
        /*002c*/ 	.byte	0x03, 0x1b
        /*002e*/ 	.short	0x00ff


	//----- nvinfo : EIATTR_MERCURY_ISA_VERSION
	.align		4
        /*0030*/ 	.byte	0x03, 0x5f
        /*0032*/ 	.short	0x0101


	//----- nvinfo : EIATTR_VRC_CTA_INIT_COUNT
	.align		4
        /*0034*/ 	.byte	0x02, 0x4a
	.zero		1
	.zero		1


	//----- nvinfo : EIATTR_EXIT_INSTR_OFFSETS
	.align		4
        /*0038*/ 	.byte	0x04, 0x1c
        /*003a*/ 	.short	(.L_98 - .L_97)


	//   ....[0]....
.L_97:
        /*003c*/ 	.word	0x00000110


	//----- nvinfo : EIATTR_CBANK_PARAM_SIZE
	.align		4
.L_98:
        /*0040*/ 	.byte	0x03, 0x19
        /*0042*/ 	.short	0x0010


	//----- nvinfo : EIATTR_PARAM_CBANK
	.align		4
        /*0044*/ 	.byte	0x04, 0x0a
        /*0046*/ 	.short	(.L_100 - .L_99)
	.align		4
.L_99:
        /*0048*/ 	.word	index@(.nv.constant0.subtract_b_from_a)
        /*004c*/ 	.short	0x0380
        /*004e*/ 	.short	0x0010


	//----- nvinfo : EIATTR_SW_WAR
	.align		4
.L_100:
        /*0050*/ 	.byte	0x04, 0x36
        /*0052*/ 	.short	(.L_102 - .L_101)
.L_101:
        /*0054*/ 	.word	0x00000008
.L_102:


//--------------------- .nv.info.update_frame     --------------------------
	.section	.nv.info.update_frame,"",@"SHT_CUDA_INFO"
	.sectionflags	@""
	.align	4


	//----- nvinfo : EIATTR_CUDA_API_VERSION
	.align		4
        /*0000*/ 	.byte	0x04, 0x37
        /*0002*/ 	.short	(.L_104 - .L_103)
.L_103:
        /*0004*/ 	.word	0x00000082


	//----- nvinfo : EIATTR_KPARAM_INFO
	.align		4
.L_104:
        /*0008*/ 	.byte	0x04, 0x17
        /*000a*/ 	.short	(.L_106 - .L_105)
.L_105:
        /*000c*/ 	.word	0x00000000
        /*0010*/ 	.short	0x0002
        /*0012*/ 	.short	0x0010
        /*0014*/ 	.byte	0x00, 0xf0, 0x11, 0x00


	//----- nvinfo : EIATTR_KPARAM_INFO
	.align		4
.L_106:
        /*0018*/ 	.byte	0x04, 0x17
        /*001a*/ 	.short	(.L_108 - .L_107)
.L_107:
        /*001c*/ 	.word	0x00000000
        /*0020*/ 	.short	0x0001
        /*0022*/ 	.short	0x0008
        /*0024*/ 	.byte	0x00, 0xf5, 0x21, 0x00


	//----- nvinfo : EIATTR_KPARAM_INFO
	.align		4
.L_108:
        /*0028*/ 	.byte	0x04, 0x17
        /*002a*/ 	.short	(.L_110 - .L_109)
.L_109:
        /*002c*/ 	.word	0x00000000
        /*0030*/ 	.short	0x0000
        /*0032*/ 	.short	0x0000
        /*0034*/ 	.byte	0x00, 0xf5, 0x21, 0x00


	//----- nvinfo : EIATTR_SPARSE_MMA_MASK
	.align		4
.L_110:
        /*0038*/ 	.byte	0x03, 0x50
        /*003a*/ 	.short	0x0000


	//----- nvinfo : EIATTR_MAXREG_COUNT
	.align		4
        /*003c*/ 	.byte	0x03, 0x1b
        /*003e*/ 	.short	0x00ff


	//----- nvinfo : EIATTR_MERCURY_ISA_VERSION
	.align		4
        /*0040*/ 	.byte	0x03, 0x5f
        /*0042*/ 	.short	0x0101


	//----- nvinfo : EIATTR_VRC_CTA_INIT_COUNT
	.align		4
        /*0044*/ 	.byte	0x02, 0x4a
	.zero		1
	.zero		1


	//----- nvinfo : EIATTR_EXIT_INSTR_OFFSETS
	.align		4
        /*0048*/ 	.byte	0x04, 0x1c
        /*004a*/ 	.short	(.L_112 - .L_111)


	//   ....[0]....
.L_111:
        /*004c*/ 	.word	0x000000e0


	//----- nvinfo : EIATTR_CBANK_PARAM_SIZE
	.align		4
.L_112:
        /*0050*/ 	.byte	0x03, 0x19
        /*0052*/ 	.short	0x0014


	//----- nvinfo : EIATTR_PARAM_CBANK
	.align		4
        /*0054*/ 	.byte	0x04, 0x0a
        /*0056*/ 	.short	(.L_114 - .L_113)
	.align		4
.L_113:
        /*0058*/ 	.word	index@(.nv.constant0.update_frame)
        /*005c*/ 	.short	0x0380
        /*005e*/ 	.short	0x0014


	//----- nvinfo : EIATTR_SW_WAR
	.align		4
.L_114:
        /*0060*/ 	.byte	0x04, 0x36
        /*0062*/ 	.short	(.L_116 - .L_115)
.L_115:
        /*0064*/ 	.word	0x00000008
.L_116:


//--------------------- .nv.info.clear_frames     --------------------------
	.section	.nv.info.clear_frames,"",@"SHT_CUDA_INFO"
	.sectionflags	@""
	.align	4


	//----- nvinfo : EIATTR_CUDA_API_VERSION
	.align		4
        /*0000*/ 	.byte	0x04, 0x37
        /*0002*/ 	.short	(.L_118 - .L_117)
.L_117:
        /*0004*/ 	.word	0x00000082


	//----- nvinfo : EIATTR_KPARAM_INFO
	.align		4
.L_118:
        /*0008*/ 	.byte	0x04, 0x17
        /*000a*/ 	.short	(.L_120 - .L_119)
.L_119:
        /*000c*/ 	.word	0x00000000
        /*0010*/ 	.short	0x0001
        /*0012*/ 	.short	0x0008
        /*0014*/ 	.byte	0x00, 0xf5, 0x21, 0x00


	//----- nvinfo : EIATTR_KPARAM_INFO
	.align		4
.L_120:
        /*0018*/ 	.byte	0x04, 0x17
        /*001a*/ 	.short	(.L_122 - .L_121)
.L_121:
        /*001c*/ 	.word	0x00000000
        /*0020*/ 	.short	0x0000
        /*0022*/ 	.short	0x0000
        /*0024*/ 	.byte	0x00, 0xf5, 0x21, 0x00


	//----- nvinfo : EIATTR_SPARSE_MMA_MASK
	.align		4
.L_122:
        /*0028*/ 	.byte	0x03, 0x50
        /*002a*/ 	.short	0x0000


	//----- nvinfo : EIATTR_MAXREG_COUNT
	.align		4
        /*002c*/ 	.byte	0x03, 0x1b
        /*002e*/ 	.short	0x00ff


	//----- nvinfo : EIATTR_MERCURY_ISA_VERSION
	.align		4
        /*0030*/ 	.byte	0x03, 0x5f
        /*0032*/ 	.short	0x0101


	//----- nvinfo : EIATTR_VRC_CTA_INIT_COUNT
	.align		4
        /*0034*/ 	.byte	0x02, 0x4a
	.zero		1
	.zero		1


	//----- nvinfo : EIATTR_EXIT_INSTR_OFFSETS
	.align		4
        /*0038*/ 	.byte	0x04, 0x1c
        /*003a*/ 	.short	(.L_124 - .L_123)


	//   ....[0]....
.L_123:
        /*003c*/ 	.word	0x000000f0


	//----- nvinfo : EIATTR_CBANK_PARAM_SIZE
	.align		4
.L_124:
        /*0040*/ 	.byte	0x03, 0x19
        /*0042*/ 	.short	0x0010


	//----- nvinfo : EIATTR_PARAM_CBANK
	.align		4
        /*0044*/ 	.byte	0x04, 0x0a
        /*0046*/ 	.short	(.L_126 - .L_125)
	.align		4
.L_125:
        /*0048*/ 	.word	index@(.nv.constant0.clear_frames)
        /*004c*/ 	.short	0x0380
        /*004e*/ 	.short	0x0010


	//----- nvinfo : EIATTR_SW_WAR
	.align		4
.L_126:
        /*0050*/ 	.byte	0x04, 0x36
        /*0052*/ 	.short	(.L_128 - .L_127)
.L_127:
        /*0054*/ 	.word	0x00000008
.L_128:


//--------------------- .nv.info.nth_value_by_pixel_shared_quicksort --------------------------
	.section	.nv.info.nth_value_by_pixel_shared_quicksort,"",@"SHT_CUDA_INFO"
	.sectionflags	@""
	.align	4


	//----- nvinfo : EIATTR_CUDA_API_VERSION
	.align		4
        /*0000*/ 	.byte	0x04, 0x37
        /*0002*/ 	.short	(.L_130 - .L_129)
.L_129:
        /*0004*/ 	.word	0x00000082


	//----- nvinfo : EIATTR_KPARAM_INFO
	.align		4
.L_130:
        /*0008*/ 	.byte	0x04, 0x17
        /*000a*/ 	.short	(.L_132 - .L_131)
.L_131:
        /*000c*/ 	.word	0x00000000
        /*0010*/ 	.short	0x0002
        /*0012*/ 	.short	0x0010
        /*0014*/ 	.byte	0x00, 0xf5, 0x21, 0x00


	//----- nvinfo : EIATTR_KPARAM_INFO
	.align		4
.L_132:
        /*0018*/ 	.byte	0x04, 0x17
        /*001a*/ 	.short	(.L_134 - .L_133)
.L_133:
        /*001c*/ 	.word	0x00000000
        /*0020*/ 	.short	0x0001
        /*0022*/ 	.short	0x0008
        /*0024*/ 	.byte	0x00, 0xf0, 0x11, 0x00


	//----- nvinfo : EIATTR_KPARAM_INFO
	.align		4
.L_134:
        /*0028*/ 	.byte	0x04, 0x17
        /*002a*/ 	.short	(.L_136 - .L_135)
.L_135:
        /*002c*/ 	.word	0x00000000
        /*0030*/ 	.short	0x0000
        /*0032*/ 	.short	0x0000
        /*0034*/ 	.byte	0x00, 0xf5, 0x21, 0x00


	//----- nvinfo : EIATTR_SPARSE_MMA_MASK
	.align		4
.L_136:
        /*0038*/ 	.byte	0x03, 0x50
        /*003a*/ 	.short	0x0000


	//----- nvinfo : EIATTR_MAXREG_COUNT
	.align		4
        /*003c*/ 	.byte	0x03, 0x1b
        /*003e*/ 	.short	0x00ff


	//----- nvinfo : EIATTR_MERCURY_ISA_VERSION
	.align		4
        /*0040*/ 	.byte	0x03, 0x5f
        /*0042*/ 	.short	0x0101


	//----- nvinfo : EIATTR_VRC_CTA_INIT_COUNT
	.align		4
        /*0044*/ 	.byte	0x02, 0x4a
	.zero		1
	.zero		1


	//----- nvinfo : EIATTR_EXIT_INSTR_OFFSETS
	.align		4
        /*0048*/ 	.byte	0x04, 0x1c
        /*004a*/ 	.short	(.L_138 - .L_137)


	//   ....[0]....
.L_137:
        /*004c*/ 	.word	0x000004d0


	//----- nvinfo : EIATTR_CRS_STACK_SIZE
	.align		4
.L_138:
        /*0050*/ 	.byte	0x04, 0x1e
        /*0052*/ 	.short	(.L_140 - .L_139)
.L_139:
        /*0054*/ 	.word	0x00000000


	//----- nvinfo : EIATTR_CBANK_PARAM_SIZE
	.align		4
.L_140:
        /*0058*/ 	.byte	0x03, 0x19
        /*005a*/ 	.short	0x0018


	//----- nvinfo : EIATTR_PARAM_CBANK
	.align		4
        /*005c*/ 	.byte	0x04, 0x0a
        /*005e*/ 	.short	(.L_142 - .L_141)
	.align		4
.L_141:
        /*0060*/ 	.word	index@(.nv.constant0.nth_value_by_pixel_shared_quicksort)
        /*0064*/ 	.short	0x0380
        /*0066*/ 	.short	0x0018


	//----- nvinfo : EIATTR_SW_WAR
	.align		4
.L_142:
        /*0068*/ 	.byte	0x04, 0x36
        /*006a*/ 	.short	(.L_144 - .L_143)
.L_143:
        /*006c*/ 	.word	0x00000008
.L_144:


//--------------------- .nv.info.nth_value_by_pixel --------------------------
	.section	.nv.info.nth_value_by_pixel,"",@"SHT_CUDA_INFO"
	.sectionflags	@""
	.align	4


	//----- nvinfo : EIATTR_CUDA_API_VERSION
	.align		4
        /*0000*/ 	.byte	0x04, 0x37
        /*0002*/ 	.short	(.L_146 - .L_145)
.L_145:
        /*0004*/ 	.word	0x00000082


	//----- nvinfo : EIATTR_KPARAM_INFO
	.align		4
.L_146:
        /*0008*/ 	.byte	0x04, 0x17
        /*000a*/ 	.short	(.L_148 - .L_147)
.L_147:
        /*000c*/ 	.word	0x00000000
        /*0010*/ 	.short	0x0002
        /*0012*/ 	.short	0x0010
        /*0014*/ 	.byte	0x00, 0xf5, 0x21, 0x00


	//----- nvinfo : EIATTR_KPARAM_INFO
	.align		4
.L_148:
        /*0018*/ 	.byte	0x04, 0x17
        /*001a*/ 	.short	(.L_150 - .L_149)
.L_149:
        /*001c*/ 	.word	0x00000000
        /*0020*/ 	.short	0x0001
        /*0022*/ 	.short	0x0008
        /*0024*/ 	.byte	0x00, 0xf0, 0x11, 0x00


	//----- nvinfo : EIATTR_KPARAM_INFO
	.align		4
.L_150:
        /*0028*/ 	.byte	0x04, 0x17
        /*002a*/ 	.short	(.L_152 - .L_151)
.L_151:
        /*002c*/ 	.word	0x00000000
        /*0030*/ 	.short	0x0000
        /*0032*/ 	.short	0x0000
        /*0034*/ 	.byte	0x00, 0xf5, 0x21, 0x00


	//----- nvinfo : EIATTR_SPARSE_MMA_MASK
	.align		4
.L_152:
        /*0038*/ 	.byte	0x03, 0x50
        /*003a*/ 	.short	0x0000


	//----- nvinfo : EIATTR_MAXREG_COUNT
	.align		4
        /*003c*/ 	.byte	0x03, 0x1b
        /*003e*/ 	.short	0x00ff


	//----- nvinfo : EIATTR_MERCURY_ISA_VERSION
	.align		4
        /*0040*/ 	.byte	0x03, 0x5f
        /*0042*/ 	.short	0x0101


	//----- nvinfo : EIATTR_VRC_CTA_INIT_COUNT
	.align		4
        /*0044*/ 	.byte	0x02, 0x4a
	.zero		1
	.zero		1


	//----- nvinfo : EIATTR_EXIT_INSTR_OFFSETS
	.align		4
        /*0048*/ 	.byte	0x04, 0x1c
        /*004a*/ 	.short	(.L_154 - .L_153)


	//   ....[0]....
.L_153:
        /*004c*/ 	.word	0x00000470


	//----- nvinfo : EIATTR_CRS_STACK_SIZE
	.align		4
.L_154:
        /*0050*/ 	.byte	0x04, 0x1e
        /*0052*/ 	.short	(.L_156 - .L_155)
.L_155:
        /*0054*/ 	.word	0x00000000


	//----- nvinfo : EIATTR_CBANK_PARAM_SIZE
	.align		4
.L_156:
        /*0058*/ 	.byte	0x03, 0x19
        /*005a*/ 	.short	0x0018


	//----- nvinfo : EIATTR_PARAM_CBANK
	.align		4
        /*005c*/ 	.byte	0x04, 0x0a
        /*005e*/ 	.short	(.L_158 - .L_157)
	.align		4
.L_157:
        /*0060*/ 	.word	index@(.nv.constant0.nth_value_by_pixel)
        /*0064*/ 	.short	0x0380
        /*0066*/ 	.short	0x0018


	//----- nvinfo : EIATTR_SW_WAR
	.align		4
.L_158:
        /*0068*/ 	.byte	0x04, 0x36
        /*006a*/ 	.short	(.L_160 - .L_159)
.L_159:
        /*006c*/ 	.word	0x00000008
.L_160:


//--------------------- .nv.callgraph             --------------------------
	.section	.nv.callgraph,"",@"SHT_CUDA_CALLGRAPH"
	.align	4
	.sectionentsize	8
	.align		4
        /*0000*/ 	.word	0x00000000
	.align		4
        /*0004*/ 	.word	0xffffffff
	.align		4
        /*0008*/ 	.word	0x00000000
	.align		4
        /*000c*/ 	.word	0xfffffffe
	.align		4
        /*0010*/ 	.word	0x00000000
	.align		4
        /*0014*/ 	.word	0xfffffffd
	.align		4
        /*0018*/ 	.word	0x00000000
	.align		4
        /*001c*/ 	.word	0xfffffffc


//--------------------- .nv.constant4             --------------------------
	.section	.nv.constant4,"a",@progbits
	.align	8
	.align		8
.nv.constant4:
        /*0000*/ 	.dword	_ZN34_INTERNAL_d8ebe2b3_4_k_cu_9eb910e44cuda3std3__45__cpo5beginE
	.align		8
        /*0008*/ 	.dword	_ZN34_INTERNAL_d8ebe2b3_4_k_cu_9eb910e44cuda3std3__45__cpo3endE
	.align		8
        /*0010*/ 	.dword	_ZN34_INTERNAL_d8ebe2b3_4_k_cu_9eb910e44cuda3std3__45__cpo6cbeginE
	.align		8
        /*0018*/ 	.dword	_ZN34_INTERNAL_d8ebe2b3_4_k_cu_9eb910e44cuda3std3__45__cpo4cendE
	.align		8
        /*0020*/ 	.dword	_ZN34_INTERNAL_d8ebe2b3_4_k_cu_9eb910e44cuda3std3__45__cpo6rbeginE
	.align		8
        /*0028*/ 	.dword	_ZN34_INTERNAL_d8ebe2b3_4_k_cu_9eb910e44cuda3std3__45__cpo4rendE
	.align		8
        /*0030*/ 	.dword	_ZN34_INTERNAL_d8ebe2b3_4_k_cu_9eb910e44cuda3std3__45__cpo7crbeginE
	.align		8
        /*0038*/ 	.dword	_ZN34_INTERNAL_d8ebe2b3_4_k_cu_9eb910e44cuda3std3__45__cpo5crendE
	.align		8
        /*0040*/ 	.dword	_ZN34_INTERNAL_d8ebe2b3_4_k_cu_9eb910e44cuda3std3__436_GLOBAL__N__d8ebe2b3_4_k_cu_9eb910e46ignoreE
	.align		8
        /*0048*/ 	.dword	_ZN34_INTERNAL_d8ebe2b3_4_k_cu_9eb910e44cuda3std3__419piecewise_constructE
	.align		8
        /*0050*/ 	.dword	_ZN34_INTERNAL_d8ebe2b3_4_k_cu_9eb910e44cuda3std3__48in_placeE
	.align		8
        /*0058*/ 	.dword	_ZN34_INTERNAL_d8ebe2b3_4_k_cu_9eb910e44cuda3std3__420unreachable_sentinelE
	.align		8
        /*0060*/ 	.dword	_ZN34_INTERNAL_d8ebe2b3_4_k_cu_9eb910e44cuda3std3__47nulloptE
	.align		8
        /*0068*/ 	.dword	_ZN34_INTERNAL_d8ebe2b3_4_k_cu_9eb910e44cuda3std3__48unexpectE
	.align		8
        /*0070*/ 	.dword	_ZN34_INTERNAL_d8ebe2b3_4_k_cu_9eb910e44cuda3std6ranges3__45__cpo4swapE
	.align		8
        /*0078*/ 	.dword	_ZN34_INTERNAL_d8ebe2b3_4_k_cu_9eb910e44cuda3std6ranges3__45__cpo9iter_moveE
	.align		8
        /*0080*/ 	.dword	_ZN34_INTERNAL_d8ebe2b3_4_k_cu_9eb910e44cuda3std6ranges3__45__cpo5beginE
	.align		8
        /*0088*/ 	.dword	_ZN34_INTERNAL_d8ebe2b3_4_k_cu_9eb910e44cuda3std6ranges3__45__cpo3endE
	.align		8
        /*0090*/ 	.dword	_ZN34_INTERNAL_d8ebe2b3_4_k_cu_9eb910e44cuda3std6ranges3__45__cpo6cbeginE
	.align		8
        /*0098*/ 	.dword	_ZN34_INTERNAL_d8ebe2b3_4_k_cu_9eb910e44cuda3std6ranges3__45__cpo4cendE
	.align		8
        /*00a0*/ 	.dword	_ZN34_INTERNAL_d8ebe2b3_4_k_cu_9eb910e44cuda3std6ranges3__45__cpo7advanceE
	.align		8
        /*00a8*/ 	.dword	_ZN34_INTERNAL_d8ebe2b3_4_k_cu_9eb910e44cuda3std6ranges3__45__cpo9iter_swapE
	.align		8
        /*00b0*/ 	.dword	_ZN34_INTERNAL_d8ebe2b3_4_k_cu_9eb910e44cuda3std6ranges3__45__cpo4nextE
	.align		8
        /*00b8*/ 	.dword	_ZN34_INTERNAL_d8ebe2b3_4_k_cu_9eb910e44cuda3std6ranges3__45__cpo4prevE
	.align		8
        /*00c0*/ 	.dword	_ZN34_INTERNAL_d8ebe2b3_4_k_cu_9eb910e44cuda3std6ranges3__45__cpo4dataE
	.align		8
        /*00c8*/ 	.dword	_ZN34_INTERNAL_d8ebe2b3_4_k_cu_9eb910e44cuda3std6ranges3__45__cpo5cdataE
	.align		8
        /*00d0*/ 	.dword	_ZN34_INTERNAL_d8ebe2b3_4_k_cu_9eb910e44cuda3std6ranges3__45__cpo4sizeE
	.align		8
        /*00d8*/ 	.dword	_ZN34_INTERNAL_d8ebe2b3_4_k_cu_9eb910e44cuda3std6ranges3__45__cpo5ssizeE
	.align		8
        /*00e0*/ 	.dword	_ZN34_INTERNAL_d8ebe2b3_4_k_cu_9eb910e44cuda3std6ranges3__45__cpo8distanceE
	.align		8
        /*00e8*/ 	.dword	_ZN34_INTERNAL_d8ebe2b3_4_k_cu_9eb910e46thrust24THRUST_300001_SM_1000_NS8cuda_cub3parE
	.align		8
        /*00f0*/ 	.dword	_ZN34_INTERNAL_d8ebe2b3_4_k_cu_9eb910e46thrust24THRUST_300001_SM_1000_NS8cuda_cub10par_nosyncE
	.align		8
        /*00f8*/ 	.dword	_ZN34_INTERNAL_d8ebe2b3_4_k_cu_9eb910e46thrust24THRUST_300001_SM_1000_NS6system6detail10sequential3seqE
	.align		8
        /*0100*/ 	.dword	_ZN34_INTERNAL_d8ebe2b3_4_k_cu_9eb910e46thrust24THRUST_300001_SM_1000_NS6system3cpp3parE
	.align		8
        /*0108*/ 	.dword	_ZN34_INTERNAL_d8ebe2b3_4_k_cu_9eb910e46thrust24THRUST_300001_SM_1000_NS12placeholders2_1E
	.align		8
        /*0110*/ 	.dword	_ZN34_INTERNAL_d8ebe2b3_4_k_cu_9eb910e46thrust24THRUST_300001_SM_1000_NS12placeholders2_2E
	.align		8
        /*0118*/ 	.dword	_ZN34_INTERNAL_d8ebe2b3_4_k_cu_9eb910e46thrust24THRUST_300001_SM_1000_NS12placeholders2_3E
	.align		8
        /*0120*/ 	.dword	_ZN34_INTERNAL_d8ebe2b3_4_k_cu_9eb910e46thrust24THRUST_300001_SM_1000_NS12placeholders2_4E
	.align		8
        /*0128*/ 	.dword	_ZN34_INTERNAL_d8ebe2b3_4_k_cu_9eb910e46thrust24THRUST_300001_SM_1000_NS12placeholders2_5E
	.align		8
        /*0130*/ 	.dword	_ZN34_INTERNAL_d8ebe2b3_4_k_cu_9eb910e46thrust24THRUST_300001_SM_1000_NS12placeholders2_6E
	.align		8
        /*0138*/ 	.dword	_ZN34_INTERNAL_d8ebe2b3_4_k_cu_9eb910e46thrust24THRUST_300001_SM_1000_NS12placeholders2_7E
	.align		8
        /*0140*/ 	.dword	_ZN34_INTERNAL_d8ebe2b3_4_k_cu_9eb910e46thrust24THRUST_300001_SM_1000_NS12placeholders2_8E
	.align		8
        /*0148*/ 	.dword	_ZN34_INTERNAL_d8ebe2b3_4_k_cu_9eb910e46thrust24THRUST_300001_SM_1000_NS12placeholders2_9E
	.align		8
        /*0150*/ 	.dword	_ZN34_INTERNAL_d8ebe2b3_4_k_cu_9eb910e46thrust24THRUST_300001_SM_1000_NS12placeholders3_10E
	.align		8
        /*0158*/ 	.dword	_ZN34_INTERNAL_d8ebe2b3_4_k_cu_9eb910e46thrust24THRUST_300001_SM_1000_NS3seqE
	.align		8
        /*0160*/ 	.dword	_ZN34_INTERNAL_d8ebe2b3_4_k_cu_9eb910e46thrust24THRUST_300001_SM_1000_NS6deviceE


//--------------------- .text._ZN3cub18CUB_300001_SM_10006detail11EmptyKernelIvEEvv --------------------------
	.section	.text._ZN3cub18CUB_300001_SM_10006detail11EmptyKernelIvEEvv,"ax",@progbits
	.align	128
        .global         _ZN3cub18CUB_300001_SM_10006detail11EmptyKernelIvEEvv
        .type           _ZN3cub18CUB_300001_SM_10006detail11EmptyKernelIvEEvv,@function
        .size           _ZN3cub18CUB_300001_SM_10006detail11EmptyKernelIvEEvv,(.L_x_22 - _ZN3cub18CUB_300001_SM_10006detail11EmptyKernelIvEEvv)
        .other          _ZN3cub18CUB_300001_SM_10006detail11EmptyKernelIvEEvv,@"STO_CUDA_ENTRY STV_DEFAULT"
_ZN3cub18CUB_300001_SM_10006detail11EmptyKernelIvEEvv:
.text._ZN3cub18CUB_300001_SM_10006detail11EmptyKernelIvEEvv:
[----:B------:R-:W-:Y:S01]  /*0000*/  LDC R1, c[0x0][0x37c] ;  /* 0x0000df00ff017b82 */ /* 0x000fe20000000800 */
[----:B------:R-:W-:Y:S05]  /*0010*/  EXIT ;  /* 0x000000000000794d */ /* 0x000fea0003800000 */
.L_x_0:
[----:B------:R-:W-:-:S00]  /*0020*/  BRA `(.L_x_0) ;  /* 0xfffffffc00fc7947 */ /* 0x000fc0000383ffff */
[----:B------:R-:W-:-:S00]  /*0030*/  NOP ;  /* 0x0000000000007918 */ /* 0x000fc00000000000 */
        /* <DEDUP_REMOVED lines=12> */
.L_x_22:


//--------------------- .text.subtract_b_from_a   --------------------------
	.section	.text.subtract_b_from_a,"ax",@progbits
	.align	128
        .global         subtract_b_from_a
        .type           subtract_b_from_a,@function
        .size           subtract_b_from_a,(.L_x_23 - subtract_b_from_a)
        .other          subtract_b_from_a,@"STO_CUDA_ENTRY STV_DEFAULT"
subtract_b_from_a:
.text.subtract_b_from_a:
[----:B------:R-:W-:Y:S01]  /*0000*/  LDC R1, c[0x0][0x37c] ;  /* 0x0000df00ff017b82 */ /* 0x000fe20000000800 */
[----:B------:R-:W0:Y:S01]  /*0010*/  S2R R0, SR_CTAID.X ;  /* 0x0000000000007919 */ /* 0x000e220000002500 */
[----:B------:R-:W0:Y:S06]  /*0020*/  LDCU UR6, c[0x0][0x360] ;  /* 0x00006c00ff0677ac */ /* 0x000e2c0008000800 */
[----:B------:R-:W1:Y:S01]  /*0030*/  S2UR UR7, SR_CTAID.Y ;  /* 0x00000000000779c3 */ /* 0x000e620000002600 */
[----:B------:R-:W0:Y:S01]  /*0040*/  S2R R7, SR_TID.X ;  /* 0x0000000000077919 */ /* 0x000e220000002100 */
[----:B------:R-:W2:Y:S06]  /*0050*/  LDCU.64 UR4, c[0x0][0x358] ;  /* 0x00006b00ff0477ac */ /* 0x000eac0008000a00 */
[----:B------:R-:W1:Y:S08]  /*0060*/  LDC R9, c[0x0][0x374] ;  /* 0x0000dd00ff097b82 */ /* 0x000e700000000800 */
[----:B------:R-:W3:Y:S08]  /*0070*/  LDC.64 R2, c[0x0][0x388] ;  /* 0x0000e200ff027b82 */ /* 0x000ef00000000a00 */
[----:B------:R-:W4:Y:S01]  /*0080*/  LDC.64 R4, c[0x0][0x380] ;  /* 0x0000e000ff047b82 */ /* 0x000f220000000a00 */
[----:B0-----:R-:W-:-:S04]  /*0090*/  IMAD R0, R0, UR6, R7 ;  /* 0x0000000600007c24 */ /* 0x001fc8000f8e0207 */
[----:B-1----:R-:W-:-:S04]  /*00a0*/  IMAD R7, R0, R9, UR7 ;  /* 0x0000000700077e24 */ /* 0x002fc8000f8e0209 */
[----:B---3--:R-:W-:-:S04]  /*00b0*/  IMAD.WIDE.U32 R2, R7, 0x4, R2 ;  /* 0x0000000407027825 */ /* 0x008fc800078e0002 */
[----:B----4-:R-:W-:Y:S02]  /*00c0*/  IMAD.WIDE.U32 R4, R7, 0x4, R4 ;  /* 0x0000000407047825 */ /* 0x010fe400078e0004 */
[----:B--2---:R-:W2:Y:S04]  /*00d0*/  LDG.E R2, desc[UR4][R2.64] ;  /* 0x0000000402027981 */ /* 0x004ea8000c1e1900 */
[----:B------:R-:W2:Y:S02]  /*00e0*/  LDG.E R7, desc[UR4][R4.64] ;  /* 0x0000000404077981 */ /* 0x000ea4000c1e1900 */
[----:B--2---:R-:W-:-:S05]  /*00f0*/  FADD R7, -R2, R7 ;  /* 0x0000000702077221 */ /* 0x004fca0000000100 */
[----:B------:R-:W-:Y:S01]  /*0100*/  STG.E desc[UR4][R4.64], R7 ;  /* 0x0000000704007986 */ /* 0x000fe2000c101904 */
[----:B------:R-:W-:Y:S05]  /*0110*/  EXIT ;  /* 0x000000000000794d */ /* 0x000fea0003800000 */
.L_x_1:
        /* <DEDUP_REMOVED lines=14> */
.L_x_23:


//--------------------- .text.update_frame        --------------------------
	.section	.text.update_frame,"ax",@progbits
	.align	128
        .global         update_frame
        .type           update_frame,@function
        .size           update_frame,(.L_x_24 - update_frame)
        .other          update_frame,@"STO_CUDA_ENTRY STV_DEFAULT"
update_frame:
.text.update_frame:
[----:B------:R-:W-:Y:S01]  /*0000*/  LDC R1, c[0x0][0x37c] ;  /* 0x0000df00ff017b82 */ /* 0x000fe20000000800 */
[----:B------:R-:W0:Y:S07]  /*0010*/  S2R R0, SR_TID.X ;  /* 0x0000000000007919 */ /* 0x000e2e0000002100 */
[----:B------:R-:W0:Y:S01]  /*0020*/  S2UR UR6, SR_CTAID.X ;  /* 0x00000000000679c3 */ /* 0x000e220000002500 */
[----:B------:R-:W1:Y:S07]  /*0030*/  LDCU.64 UR4, c[0x0][0x358] ;  /* 0x00006b00ff0477ac */ /* 0x000e6e0008000a00 */
[----:B------:R-:W0:Y:S08]  /*0040*/  LDC R7, c[0x0][0x370] ;  /* 0x0000dc00ff077b82 */ /* 0x000e300000000800 */
[----:B------:R-:W2:Y:S08]  /*0050*/  LDC.64 R2, c[0x0][0x388] ;  /* 0x0000e200ff027b82 */ /* 0x000eb00000000a00 */
[----:B------:R-:W3:Y:S01]  /*0060*/  LDC.64 R4, c[0x0][0x380] ;  /* 0x0000e000ff047b82 */ /* 0x000ee20000000a00 */
[----:B0-----:R-:W-:-:S07]  /*0070*/  IMAD R7, R7, R0, UR6 ;  /* 0x0000000607077e24 */ /* 0x001fce000f8e0200 */
[----:B------:R-:W0:Y:S01]  /*0080*/  LDC R0, c[0x0][0x390] ;  /* 0x0000e400ff007b82 */ /* 0x000e220000000800 */
[----:B--2---:R-:W-:-:S06]  /*0090*/  IMAD.WIDE.U32 R2, R7, 0x4, R2 ;  /* 0x0000000407027825 */ /* 0x004fcc00078e0002 */
[----:B-1----:R-:W2:Y:S01]  /*00a0*/  LDG.E R3, desc[UR4][R2.64] ;  /* 0x0000000402037981 */ /* 0x002ea2000c1e1900 */
[----:B0-----:R-:W-:-:S04]  /*00b0*/  IMAD R7, R7, 0x1e, R0 ;  /* 0x0000001e07077824 */ /* 0x001fc800078e0200 */
[----:B---3--:R-:W-:-:S05]  /*00c0*/  IMAD.WIDE R4, R7, 0x4, R4 ;  /* 0x0000000407047825 */ /* 0x008fca00078e0204 */
[----:B--2---:R-:W-:Y:S01]  /*00d0*/  STG.E desc[UR4][R4.64], R3 ;  /* 0x0000000304007986 */ /* 0x004fe2000c101904 */
[----:B------:R-:W-:Y:S05]  /*00e0*/  EXIT ;  /* 0x000000000000794d */ /* 0x000fea0003800000 */
.L_x_2:
        /* <DEDUP_REMOVED lines=9> */
.L_x_24:


//--------------------- .text.clear_frames        --------------------------
	.section	.text.clear_frames,"ax",@progbits
	.align	128
        .global         clear_frames
        .type           clear_frames,@function
        .size           clear_frames,(.L_x_25 - clear_frames)
        .other          clear_frames,@"STO_CUDA_ENTRY STV_DEFAULT"
clear_frames:
.text.clear_frames:
[----:B------:R-:W-:Y:S01]  /*0000*/  LDC R1, c[0x0][0x37c] ;  /* 0x0000df00ff017b82 */ /* 0x000fe20000000800 */
[----:B------:R-:W0:Y:S07]  /*0010*/  S2R R5, SR_TID.Z ;  /* 0x0000000000057919 */ /* 0x000e2e0000002300 */
[----:B------:R-:W0:Y:S01]  /*0020*/  LDC.64 R2, c[0x0][0x388] ;  /* 0x0000e200ff027b82 */ /* 0x000e220000000a00 */
[----:B------:R-:W1:Y:S01]  /*0030*/  LDCU.64 UR4, c[0x0][0x358] ;  /* 0x00006b00ff0477ac */ /* 0x000e620008000a00 */
[----:B0-----:R-:W-:Y:S01]  /*0040*/  IMAD.WIDE.U32 R2, R5, 0x4, R2 ;  /* 0x0000000405027825 */ /* 0x001fe200078e0002 */
[----:B------:R-:W0:Y:S01]  /*0050*/  S2R R7, SR_TID.Y ;  /* 0x0000000000077919 */ /* 0x000e220000002200 */
[----:B------:R-:W0:Y:S01]  /*0060*/  S2R R0, SR_TID.X ;  /* 0x0000000000007919 */ /* 0x000e220000002100 */
[----:B------:R-:W0:Y:S03]  /*0070*/  LDCU UR6, c[0x0][0x364] ;  /* 0x00006c80ff0677ac */ /* 0x000e260008000800 */
[----:B------:R-:W2:Y:S01]  /*0080*/  LDC.64 R4, c[0x0][0x380] ;  /* 0x0000e000ff047b82 */ /* 0x000ea20000000a00 */
[----:B-1----:R-:W3:Y:S01]  /*0090*/  LDG.E R2, desc[UR4][R2.64] ;  /* 0x0000000402027981 */ /* 0x002ee2000c1e1900 */
[----:B------:R-:W-:Y:S01]  /*00a0*/  MOV R9, 0x7f800000 ;  /* 0x7f80000000097802 */ /* 0x000fe20000000f00 */
[----:B0-----:R-:W-:-:S04]  /*00b0*/  IMAD R7, R0, UR6, R7 ;  /* 0x0000000600077c24 */ /* 0x001fc8000f8e0207 */
[----:B---3--:R-:W-:-:S04]  /*00c0*/  IMAD R7, R7, 0x1e, R2 ;  /* 0x0000001e07077824 */ /* 0x008fc800078e0202 */
[----:B--2---:R-:W-:-:S05]  /*00d0*/  IMAD.WIDE R4, R7, 0x4, R4 ;  /* 0x0000000407047825 */ /* 0x004fca00078e0204 */
[----:B------:R-:W-:Y:S01]  /*00e0*/  STG.E desc[UR4][R4.64], R9 ;  /* 0x0000000904007986 */ /* 0x000fe2000c101904 */
[----:B------:R-:W-:Y:S05]  /*00f0*/  EXIT ;  /* 0x000000000000794d */ /* 0x000fea0003800000 */
.L_x_3:
        /* <DEDUP_REMOVED lines=16> */
.L_x_25:


//--------------------- .text.nth_value_by_pixel_shared_quicksort --------------------------
	.section	.text.nth_value_by_pixel_shared_quicksort,"ax",@progbits
	.align	128
        .global         nth_value_by_pixel_shared_quicksort
        .type           nth_value_by_pixel_shared_quicksort,@function
        .size           nth_value_by_pixel_shared_quicksort,(.L_x_20 - nth_value_by_pixel_shared_quicksort)
        .other          nth_value_by_pixel_shared_quicksort,@"STO_CUDA_ENTRY STV_DEFAULT"
nth_value_by_pixel_shared_quicksort:
.text.nth_value_by_pixel_shared_quicksort:
[----:B------:R-:W0:Y:S01]  /*0000*/  LDC R1, c[0x0][0x37c] ;  /* 0x0000df00ff017b82 */ /* 0x000e220000000800 */
[----:B------:R-:W1:Y:S01]  /*0010*/  S2R R6, SR_TID.X ;  /* 0x0000000000067919 */ /* 0x000e620000002100 */
[----:B------:R-:W1:Y:S06]  /*0020*/  LDCU UR4, c[0x0][0x360] ;  /* 0x00006c00ff0477ac */ /* 0x000e6c0008000800 */
[----:B------:R-:W2:Y:S01]  /*0030*/  S2UR UR5, SR_CTAID.Y ;  /* 0x00000000000579c3 */ /* 0x000ea20000002600 */
[----:B------:R-:W1:Y:S01]  /*0040*/  S2R R3, SR_CTAID.X ;  /* 0x0000000000037919 */ /* 0x000e620000002500 */
[----:B------:R-:W3:Y:S06]  /*0050*/  LDCU.64 UR36, c[0x0][0x358] ;  /* 0x00006b00ff2477ac */ /* 0x000eec0008000a00 */
[----:B------:R-:W2:Y:S08]  /*0060*/  LDC R5, c[0x0][0x374] ;  /* 0x0000dd00ff057b82 */ /* 0x000eb00000000800 */
[----:B------:R-:W4:Y:S01]  /*0070*/  LDC.64 R26, c[0x0][0x380] ;  /* 0x0000e000ff1a7b82 */ /* 0x000f220000000a00 */
[----:B-1----:R-:W-:-:S04]  /*0080*/  IMAD R16, R3, UR4, R6 ;  /* 0x0000000403107c24 */ /* 0x002fc8000f8e0206 */
[----:B--2---:R-:W-:-:S04]  /*0090*/  IMAD R16, R16, R5, UR5 ;  /* 0x0000000510107e24 */ /* 0x004fc8000f8e0205 */
[----:B------:R-:W-:-:S04]  /*00a0*/  IMAD R3, R16, 0x1e, RZ ;  /* 0x0000001e10037824 */ /* 0x000fc800078e02ff */
[----:B----4-:R-:W-:-:S05]  /*00b0*/  IMAD.WIDE R26, R3, 0x4, R26 ;  /* 0x00000004031a7825 */ /* 0x010fca00078e021a */
[----:B---3--:R-:W2:Y:S04]  /*00c0*/  LDG.E R10, desc[UR36][R26.64] ;  /* 0x000000241a0a7981 */ /* 0x008ea8000c1e1900 */
[----:B------:R-:W2:Y:S04]  /*00d0*/  LDG.E R11, desc[UR36][R26.64+0x4] ;  /* 0x000004241a0b7981 */ /* 0x000ea8000c1e1900 */
[----:B------:R-:W3:Y:S04]  /*00e0*/  LDG.E R12, desc[UR36][R26.64+0x8] ;  /* 0x000008241a0c7981 */ /* 0x000ee8000c1e1900 */
[----:B------:R-:W3:Y:S04]  /*00f0*/  LDG.E R13, desc[UR36][R26.64+0xc] ;  /* 0x00000c241a0d7981 */ /* 0x000ee8000c1e1900 */
[----:B------:R-:W4:Y:S04]  /*0100*/  LDG.E R14, desc[UR36][R26.64+0x10] ;  /* 0x000010241a0e7981 */ /* 0x000f28000c1e1900 */
[----:B------:R-:W4:Y:S04]  /*0110*/  LDG.E R15, desc[UR36][R26.64+0x14] ;  /* 0x000014241a0f7981 */ /* 0x000f28000c1e1900 */
[----:B------:R-:W5:Y:S04]  /*0120*/  LDG.E R18, desc[UR36][R26.64+0x18] ;  /* 0x000018241a127981 */ /* 0x000f68000c1e1900 */
[----:B------:R-:W5:Y:S04]  /*0130*/  LDG.E R19, desc[UR36][R26.64+0x1c] ;  /* 0x00001c241a137981 */ /* 0x000f68000c1e1900 */
[----:B------:R-:W5:Y:S04]  /*0140*/  LDG.E R20, desc[UR36][R26.64+0x20] ;  /* 0x000020241a147981 */ /* 0x000f68000c1e1900 */
[----:B------:R-:W5:Y:S01]  /*0150*/  LDG.E R21, desc[UR36][R26.64+0x24] ;  /* 0x000024241a157981 */ /* 0x000f62000c1e1900 */
[----:B------:R-:W-:Y:S01]  /*0160*/  MOV R0, 0x400 ;  /* 0x0000040000007802 */ /* 0x000fe20000000f00 */
[----:B------:R-:W1:Y:S02]  /*0170*/  S2R R3, SR_CgaCtaId ;  /* 0x0000000000037919 */ /* 0x000e640000008800 */
[----:B------:R-:W5:Y:S04]  /*0180*/  LDG.E R28, desc[UR36][R26.64+0x28] ;  /* 0x000028241a1c7981 */ /* 0x000f68000c1e1900 */
[----:B------:R-:W5:Y:S04]  /*0190*/  LDG.E R29, desc[UR36][R26.64+0x2c] ;  /* 0x00002c241a1d7981 */ /* 0x000f68000c1e1900 */
[----:B------:R-:W5:Y:S04]  /*01a0*/  LDG.E R8, desc[UR36][R26.64+0x38] ;  /* 0x000038241a087981 */ /* 0x000f68000c1e1900 */
[----:B------:R-:W5:Y:S04]  /*01b0*/  LDG.E R9, desc[UR36][R26.64+0x3c] ;  /* 0x00003c241a097981 */ /* 0x000f68000c1e1900 */
[----:B------:R-:W5:Y:S04]  /*01c0*/  LDG.E R22, desc[UR36][R26.64+0x68] ;  /* 0x000068241a167981 */ /* 0x000f68000c1e1900 */
[----:B------:R-:W5:Y:S04]  /*01d0*/  LDG.E R23, desc[UR36][R26.64+0x6c] ;  /* 0x00006c241a177981 */ /* 0x000f68000c1e1900 */
[----:B------:R-:W5:Y:S01]  /*01e0*/  LDG.E R24, desc[UR36][R26.64+0x70] ;  /* 0x000070241a187981 */ /* 0x000f62000c1e1900 */
[----:B-1----:R-:W-:-:S03]  /*01f0*/  LEA R3, R3, R0, 0x18 ;  /* 0x0000000003037211 */ /* 0x002fc600078ec0ff */
[----:B------:R-:W5:Y:S02]  /*0200*/  LDG.E R25, desc[UR36][R26.64+0x74] ;  /* 0x000074241a197981 */ /* 0x000f64000c1e1900 */
[C---:B------:R-:W-:Y:S02]  /*0210*/  IMAD R2, R6.reuse, 0x78, R3 ;  /* 0x0000007806027824 */ /* 0x040fe400078e0203 */
[----:B------:R-:W5:Y:S04]  /*0220*/  LDG.E R4, desc[UR36][R26.64+0x30] ;  /* 0x000030241a047981 */ /* 0x000f68000c1e1900 */
[----:B------:R-:W5:Y:S04]  /*0230*/  LDG.E R5, desc[UR36][R26.64+0x34] ;  /* 0x000034241a057981 */ /* 0x000f68000c1e1900 */
[----:B--2---:R1:W-:Y:S04]  /*0240*/  STS.64 [R2], R10 ;  /* 0x0000000a02007388 */ /* 0x0043e80000000a00 */
[----:B---3--:R2:W-:Y:S04]  /*0250*/  STS.64 [R2+0x8], R12 ;  /* 0x0000080c02007388 */ /* 0x0085e80000000a00 */
[----:B-1----:R-:W3:Y:S04]  /*0260*/  LDG.E R10, desc[UR36][R26.64+0x40] ;  /* 0x000040241a0a7981 */ /* 0x002ee8000c1e1900 */
[----:B----4-:R1:W-:Y:S04]  /*0270*/  STS.64 [R2+0x10], R14 ;  /* 0x0000100e02007388 */ /* 0x0103e80000000a00 */
[----:B------:R-:W3:Y:S04]  /*0280*/  LDG.E R11, desc[UR36][R26.64+0x44] ;  /* 0x000044241a0b7981 */ /* 0x000ee8000c1e1900 */
[----:B-----5:R4:W-:Y:S04]  /*0290*/  STS.64 [R2+0x18], R18 ;  /* 0x0000181202007388 */ /* 0x0209e80000000a00 */
[----:B--2---:R-:W2:Y:S04]  /*02a0*/  LDG.E R12, desc[UR36][R26.64+0x48] ;  /* 0x000048241a0c7981 */ /* 0x004ea8000c1e1900 */
[----:B------:R-:W2:Y:S04]  /*02b0*/  LDG.E R13, desc[UR36][R26.64+0x4c] ;  /* 0x00004c241a0d7981 */ /* 0x000ea8000c1e1900 */
[----:B-1----:R-:W5:Y:S04]  /*02c0*/  LDG.E R14, desc[UR36][R26.64+0x50] ;  /* 0x000050241a0e7981 */ /* 0x002f68000c1e1900 */
[----:B------:R-:W5:Y:S04]  /*02d0*/  LDG.E R15, desc[UR36][R26.64+0x54] ;  /* 0x000054241a0f7981 */ /* 0x000f68000c1e1900 */
[----:B----4-:R-:W4:Y:S04]  /*02e0*/  LDG.E R18, desc[UR36][R26.64+0x58] ;  /* 0x000058241a127981 */ /* 0x010f28000c1e1900 */
[----:B------:R-:W4:Y:S04]  /*02f0*/  LDG.E R19, desc[UR36][R26.64+0x5c] ;  /* 0x00005c241a137981 */ /* 0x000f28000c1e1900 */
[----:B------:R1:W-:Y:S04]  /*0300*/  STS.64 [R2+0x20], R20 ;  /* 0x0000201402007388 */ /* 0x0003e80000000a00 */
[----:B-1----:R-:W4:Y:S04]  /*0310*/  LDG.E R20, desc[UR36][R26.64+0x60] ;  /* 0x000060241a147981 */ /* 0x002f28000c1e1900 */
[----:B------:R1:W4:Y:S01]  /*0320*/  LDG.E R21, desc[UR36][R26.64+0x64] ;  /* 0x000064241a157981 */ /* 0x000322000c1e1900 */
[----:B------:R-:W0:Y:S03]  /*0330*/  S2R R0, SR_SWINHI ;  /* 0x0000000000007919 */ /* 0x000e260000002f00 */
[----:B------:R-:W-:Y:S04]  /*0340*/  STS.64 [R2+0x28], R28 ;  /* 0x0000281c02007388 */ /* 0x000fe80000000a00 */
[----:B------:R-:W-:Y:S04]  /*0350*/  STS.64 [R2+0x38], R8 ;  /* 0x0000380802007388 */ /* 0x000fe80000000a00 */
[----:B------:R-:W-:Y:S04]  /*0360*/  STS.64 [R2+0x68], R22 ;  /* 0x0000681602007388 */ /* 0x000fe80000000a00 */
[----:B------:R-:W-:Y:S01]  /*0370*/  STS.64 [R2+0x70], R24 ;  /* 0x0000701802007388 */ /* 0x000fe20000000a00 */
[----:B------:R-:W-:-:S03]  /*0380*/  IMAD R6, R6, 0x1e, RZ ;  /* 0x0000001e06067824 */ /* 0x000fc600078e02ff */
[----:B------:R0:W-:Y:S01]  /*0390*/  STS.64 [R2+0x30], R4 ;  /* 0x0000300402007388 */ /* 0x0001e20000000a00 */
[----:B------:R-:W-:Y:S01]  /*03a0*/  VIADD R7, R6, 0x1d ;  /* 0x0000001d06077836 */ /* 0x000fe20000000000 */
[----:B-1----:R-:W-:Y:S02]  /*03b0*/  MOV R26, R3 ;  /* 0x00000003001a7202 */ /* 0x002fe40000000f00 */
[----:B0-----:R-:W-:-:S03]  /*03c0*/  MOV R27, R0 ;  /* 0x00000000001b7202 */ /* 0x001fc60000000f00 */
[----:B------:R-:W-:Y:S02]  /*03d0*/  IMAD.MOV.U32 R4, RZ, RZ, R26 ;  /* 0x000000ffff047224 */ /* 0x000fe400078e001a */
[----:B------:R-:W-:Y:S01]  /*03e0*/  IMAD.MOV.U32 R5, RZ, RZ, R27 ;  /* 0x000000ffff057224 */ /* 0x000fe200078e001b */
[----:B---3--:R-:W-:Y:S04]  /*03f0*/  STS.64 [R2+0x40], R10 ;  /* 0x0000400a02007388 */ /* 0x008fe80000000a00 */
[----:B--2---:R-:W-:Y:S04]  /*0400*/  STS.64 [R2+0x48], R12 ;  /* 0x0000480c02007388 */ /* 0x004fe80000000a00 */
[----:B-----5:R-:W-:Y:S04]  /*0410*/  STS.64 [R2+0x50], R14 ;  /* 0x0000500e02007388 */ /* 0x020fe80000000a00 */
[----:B----4-:R-:W-:Y:S04]  /*0420*/  STS.64 [R2+0x58], R18 ;  /* 0x0000581202007388 */ /* 0x010fe80000000a00 */
[----:B------:R0:W-:Y:S02]  /*0430*/  STS.64 [R2+0x60], R20 ;  /* 0x0000601402007388 */ /* 0x0001e40000000a00 */
[----:B0-----:R-:W-:Y:S01]  /*0440*/  MOV R20, 0x470 ;  /* 0x0000047000147802 */ /* 0x001fe20000000f00 */
[----:B------:R-:W-:-:S07]  /*0450*/  IMAD.MOV.U32 R21, RZ, RZ, 0x0 ;  /* 0x00000000ff157424 */ /* 0x000fce00078e00ff */
[----:B------:R-:W-:Y:S05]  /*0460*/  CALL.REL.NOINC `($nth_value_by_pixel_shared_quicksort$quicksort) ;  /* 0x00000000001c7944 */ /* 0x000fea0003c00000 */
[----:B------:R-:W0:Y:S02]  /*0470*/  LDC R3, c[0x0][0x388] ;  /* 0x0000e200ff037b82 */ /* 0x000e240000000800 */
[----:B0-----:R-:W-:-:S06]  /*0480*/  IMAD R0, R3, 0x4, R2 ;  /* 0x0000000403007824 */ /* 0x001fcc00078e0202 */
[----:B------:R-:W0:Y:S01]  /*0490*/  LDC.64 R2, c[0x0][0x390] ;  /* 0x0000e400ff027b82 */ /* 0x000e220000000a00 */
[----:B------:R-:W1:Y:S01]  /*04a0*/  LDS R5, [R0] ;  /* 0x0000000000057984 */ /* 0x000e620000000800 */
[----:B0-----:R-:W-:-:S05]  /*04b0*/  IMAD.WIDE.U32 R16, R16, 0x4, R2 ;  /* 0x0000000410107825 */ /* 0x001fca00078e0002 */
[----:B-1----:R-:W-:Y:S01]  /*04c0*/  STG.E desc[UR36][R16.64], R5 ;  /* 0x0000000510007986 */ /* 0x002fe2000c101924 */
[----:B------:R-:W-:Y:S05]  /*04d0*/  EXIT ;  /* 0x000000000000794d */ /* 0x000fea0003800000 */
        .type           $nth_value_by_pixel_shared_quicksort$quicksort,@function
        .size           $nth_value_by_pixel_shared_quicksort$quicksort,(.L_x_20 - $nth_value_by_pixel_shared_quicksort$quicksort)
$nth_value_by_pixel_shared_quicksort$quicksort:
[----:B------:R-:W-:-:S05]  /*04e0*/  VIADD R1, R1, 0xffffffd0 ;  /* 0xffffffd001017836 */ /* 0x000fca0000000000 */
[----:B------:R-:W-:Y:S04]  /*04f0*/  STL [R1+0x2c], R27 ;  /* 0x00002c1b01007387 */ /* 0x000fe80000100800 */
[----:B------:R-:W-:Y:S04]  /*0500*/  STL [R1+0x28], R26 ;  /* 0x0000281a01007387 */ /* 0x000fe80000100800 */
[----:B------:R0:W-:Y:S04]  /*0510*/  STL [R1+0x24], R25 ;  /* 0x0000241901007387 */ /* 0x0001e80000100800 */
[----:B------:R1:W-:Y:S04]  /*0520*/  STL [R1+0x20], R24 ;  /* 0x0000201801007387 */ /* 0x0003e80000100800 */
[----:B------:R-:W-:Y:S01]  /*0530*/  STL [R1+0x1c], R23 ;  /* 0x00001c1701007387 */ /* 0x000fe20000100800 */
[----:B0-----:R-:W-:-:S03]  /*0540*/  IMAD.MOV.U32 R25, RZ, RZ, R5 ;  /* 0x000000ffff197224 */ /* 0x001fc600078e0005 */
[----:B------:R-:W-:Y:S01]  /*0550*/  STL [R1+0x18], R22 ;  /* 0x0000181601007387 */ /* 0x000fe20000100800 */
[----:B-1----:R-:W-:-:S03]  /*0560*/  IMAD.MOV.U32 R24, RZ, RZ, R4 ;  /* 0x000000ffff187224 */ /* 0x002fc600078e0004 */
[----:B------:R-:W-:Y:S04]  /*0570*/  STL [R1+0x14], R21 ;  /* 0x0000141501007387 */ /* 0x000fe80000100800 */
[----:B------:R-:W-:Y:S04]  /*0580*/  STL [R1+0x10], R20 ;  /* 0x0000101401007387 */ /* 0x000fe80000100800 */
[----:B------:R0:W-:Y:S04]  /*0590*/  STL [R1+0xc], R18 ;  /* 0x00000c1201007387 */ /* 0x0001e80000100800 */
[----:B------:R1:W-:Y:S04]  /*05a0*/  STL [R1+0x8], R17 ;  /* 0x0000081101007387 */ /* 0x0003e80000100800 */
[----:B------:R-:W-:Y:S01]  /*05b0*/  STL [R1+0x4], R16 ;  /* 0x0000041001007387 */ /* 0x000fe20000100800 */
[----:B0-----:R-:W0:Y:S05]  /*05c0*/  BMOV.32.CLEAR R18, B7 ;  /* 0x0000000007127355 */ /* 0x001e2a0000100000 */
[----:B-1----:R-:W1:Y:S05]  /*05d0*/  BMOV.32.CLEAR R17, B6 ;  /* 0x0000000006117355 */ /* 0x002e6a0000100000 */
[----:B------:R-:W-:Y:S01]  /*05e0*/  BSSY.RECONVERGENT B7, `(.L_x_4) ;  /* 0x000003b000077945 */ /* 0x000fe20003800200 */
[----:B------:R2:W-:Y:S02]  /*05f0*/  STL [R1], R2 ;  /* 0x0000000201007387 */ /* 0x0005e40000100800 */
[----:B--2---:R-:W-:-:S04]  /*0600*/  MOV R2, R7 ;  /* 0x0000000700027202 */ /* 0x004fc80000000f00 */
[----:B------:R-:W-:-:S13]  /*0610*/  ISETP.GE.AND P0, PT, R6, R2, PT ;  /* 0x000000020600720c */ /* 0x000fda0003f06270 */
[----:B01----:R-:W-:Y:S05]  /*0620*/  @P0 BRA `(.L_x_5) ;  /* 0x0000000000d80947 */ /* 0x003fea0003800000 */
[----:B------:R-:W0:Y:S01]  /*0630*/  LDC.64 R26, c[0x0][0x358] ;  /* 0x0000d600ff1a7b82 */ /* 0x000e220000000a00 */
[----:B------:R-:W-:Y:S01]  /*0640*/  BSSY.RECONVERGENT B6, `(.L_x_5) ;  /* 0x0000034000067945 */ /* 0x000fe20003800200 */
[----:B------:R-:W-:-:S07]  /*0650*/  IMAD.WIDE R22, R2, 0x4, R24 ;  /* 0x0000000402167825 */ /* 0x000fce00078e0218 */
.L_x_10:
[----:B0-----:R-:W-:Y:S02]  /*0660*/  R2UR UR4, R26 ;  /* 0x000000001a0472ca */ /* 0x001fe400000e0000 */
[----:B------:R-:W-:-:S13]  /*0670*/  R2UR UR5, R27 ;  /* 0x000000001b0572ca */ /* 0x000fda00000e0000 */
[----:B------:R0:W5:Y:S01]  /*0680*/  LD.E R0, desc[UR4][R22.64] ;  /* 0x0000000416007980 */ /* 0x000162000c101900 */
[----:B------:R-:W-:Y:S01]  /*0690*/  BSSY.RECONVERGENT B0, `(.L_x_6) ;  /* 0x0000017000007945 */ /* 0x000fe20003800200 */
[----:B------:R-:W-:Y:S02]  /*06a0*/  VIADD R16, R6, 0xffffffff ;  /* 0xffffffff06107836 */ /* 0x000fe40000000000 */
[----:B------:R-:W-:-:S07]  /*06b0*/  IMAD.MOV.U32 R3, RZ, RZ, R6 ;  /* 0x000000ffff037224 */ /* 0x000fce00078e0006 */
.L_x_9:
[----:B------:R-:W-:Y:S01]  /*06c0*/  R2UR UR4, R26 ;  /* 0x000000001a0472ca */ /* 0x000fe200000e0000 */
[----:B-1----:R-:W-:Y:S01]  /*06d0*/  IMAD.WIDE R8, R3, 0x4, R24 ;  /* 0x0000000403087825 */ /* 0x002fe200078e0218 */
[----:B------:R-:W-:-:S13]  /*06e0*/  R2UR UR5, R27 ;  /* 0x000000001b0572ca */ /* 0x000fda00000e0000 */
[----:B------:R-:W2:Y:S01]  /*06f0*/  LD.E R11, desc[UR4][R8.64] ;  /* 0x00000004080b7980 */ /* 0x000ea2000c101900 */
[----:B------:R-:W-:Y:S01]  /*0700*/  IADD3 R3, PT, PT, R3, 0x1, RZ ;  /* 0x0000000103037810 */ /* 0x000fe20007ffe0ff */
[----:B------:R-:W-:Y:S03]  /*0710*/  BSSY.RECONVERGENT B1, `(.L_x_7) ;  /* 0x000000d000017945 */ /* 0x000fe60003800200 */
[----:B------:R-:W-:Y:S02]  /*0720*/  ISETP.GE.AND P1, PT, R3, R2, PT ;  /* 0x000000020300720c */ /* 0x000fe40003f26270 */
[----:B--2--5:R-:W-:-:S13]  /*0730*/  FSETP.GTU.AND P0, PT, R11, R0, PT ;  /* 0x000000000b00720b */ /* 0x024fda0003f0c000 */
[----:B------:R-:W-:Y:S05]  /*0740*/  @P0 BRA `(.L_x_8) ;  /* 0x0000000000240947 */ /* 0x000fea0003800000 */
[----:B------:R-:W-:Y:S01]  /*0750*/  R2UR UR4, R26 ;  /* 0x000000001a0472ca */ /* 0x000fe200000e0000 */
[----:B------:R-:W-:Y:S01]  /*0760*/  IMAD.WIDE R4, R16, 0x4, R24 ;  /* 0x0000000410047825 */ /* 0x000fe200078e0218 */
[----:B------:R-:W-:-:S13]  /*0770*/  R2UR UR5, R27 ;  /* 0x000000001b0572ca */ /* 0x000fda00000e0000 */
[----:B------:R-:W2:Y:S01]  /*0780*/  LD.E R7, desc[UR4][R4.64+0x4] ;  /* 0x0000040404077980 */ /* 0x000ea2000c101900 */
[----:B------:R-:W-:Y:S01]  /*0790*/  R2UR UR6, R26 ;  /* 0x000000001a0672ca */ /* 0x000fe200000e0000 */
[----:B------:R-:W-:Y:S01]  /*07a0*/  VIADD R16, R16, 0x1 ;  /* 0x0000000110107836 */ /* 0x000fe20000000000 */
[----:B------:R-:W-:Y:S01]  /*07b0*/  R2UR UR7, R27 ;  /* 0x000000001b0772ca */ /* 0x000fe200000e0000 */
[----:B--2---:R1:W-:-:S12]  /*07c0*/  ST.E desc[UR4][R8.64], R7 ;  /* 0x0000000708007985 */ /* 0x0043d8000c101904 */
[----:B------:R1:W-:Y:S02]  /*07d0*/  ST.E desc[UR6][R4.64+0x4], R11 ;  /* 0x0000040b04007985 */ /* 0x0003e4000c101906 */
.L_x_8:
[----:B------:R-:W-:Y:S05]  /*07e0*/  BSYNC.RECONVERGENT B1 ;  /* 0x0000000000017941 */ /* 0x000fea0003800200 */
.L_x_7:
[----:B------:R-:W-:Y:S05]  /*07f0*/  @!P1 BRA `(.L_x_9) ;  /* 0xfffffffc00b09947 */ /* 0x000fea000383ffff */
[----:B------:R-:W-:Y:S05]  /*0800*/  BSYNC.RECONVERGENT B0 ;  /* 0x0000000000007941 */ /* 0x000fea0003800200 */
.L_x_6:
[----:B------:R-:W-:Y:S01]  /*0810*/  R2UR UR4, R26 ;  /* 0x000000001a0472ca */ /* 0x000fe200000e0000 */
[----:B-1----:R-:W-:Y:S01]  /*0820*/  IMAD.WIDE R8, R16, 0x4, R24 ;  /* 0x0000000410087825 */ /* 0x002fe200078e0218 */
[C---:B------:R-:W-:Y:S02]  /*0830*/  R2UR UR5, R27.reuse ;  /* 0x000000001b0572ca */ /* 0x040fe400000e0000 */
[----:B------:R-:W-:Y:S02]  /*0840*/  R2UR UR6, R26 ;  /* 0x000000001a0672ca */ /* 0x000fe400000e0000 */
[----:B------:R-:W-:-:S09]  /*0850*/  R2UR UR7, R27 ;  /* 0x000000001b0772ca */ /* 0x000fd200000e0000 */
[----:B------:R-:W2:Y:S04]  /*0860*/  LD.E R0, desc[UR4][R22.64] ;  /* 0x0000000416007980 */ /* 0x000ea8000c101900 */
[----:B------:R-:W2:Y:S01]  /*0870*/  LD.E R3, desc[UR6][R8.64+0x4] ;  /* 0x0000040608037980 */ /* 0x000ea2000c101900 */
[----:B------:R-:W-:Y:S02]  /*0880*/  HFMA2 R21, -RZ, RZ, 0, 0 ;  /* 0x00000000ff157431 */ /* 0x000fe400000001ff */
[----:B------:R-:W-:Y:S01]  /*0890*/  IMAD.MOV.U32 R4, RZ, RZ, R24 ;  /* 0x000000ffff047224 */ /* 0x000fe200078e0018 */
[----:B------:R-:W-:Y:S01]  /*08a0*/  MOV R20, 0x950 ;  /* 0x0000095000147802 */ /* 0x000fe20000000f00 */
[----:B------:R-:W-:Y:S02]  /*08b0*/  IMAD.MOV.U32 R5, RZ, RZ, R25 ;  /* 0x000000ffff057224 */ /* 0x000fe400078e0019 */
[----:B------:R-:W-:Y:S01]  /*08c0*/  IMAD.MOV.U32 R7, RZ, RZ, R16 ;  /* 0x000000ffff077224 */ /* 0x000fe200078e0010 */
[----:B--2---:R-:W-:-:S13]  /*08d0*/  FSETP.GEU.AND P0, PT, R0, R3, PT ;  /* 0x000000030000720b */ /* 0x004fda0003f0e000 */
[C---:B------:R-:W-:Y:S02]  /*08e0*/  @!P0 R2UR UR4, R26.reuse ;  /* 0x000000001a0482ca */ /* 0x040fe400000e0000 */
[C---:B------:R-:W-:Y:S02]  /*08f0*/  @!P0 R2UR UR5, R27.reuse ;  /* 0x000000001b0582ca */ /* 0x040fe400000e0000 */
[----:B------:R-:W-:Y:S02]  /*0900*/  @!P0 R2UR UR6, R26 ;  /* 0x000000001a0682ca */ /* 0x000fe400000e0000 */
[----:B------:R-:W-:-:S09]  /*0910*/  @!P0 R2UR UR7, R27 ;  /* 0x000000001b0782ca */ /* 0x000fd200000e0000 */
[----:B------:R1:W-:Y:S04]  /*0920*/  @!P0 ST.E desc[UR4][R8.64+0x4], R0 ;  /* 0x0000040008008985 */ /* 0x0003e8000c101904 */
[----:B------:R1:W-:Y:S02]  /*0930*/  @!P0 ST.E desc[UR6][R22.64], R3 ;  /* 0x0000000316008985 */ /* 0x0003e4000c101906 */
[----:B01----:R-:W-:Y:S05]  /*0940*/  CALL.REL.NOINC `($nth_value_by_pixel_shared_quicksort$quicksort) ;  /* 0xfffffff800e47944 */ /* 0x003fea0003c3ffff */
[----:B------:R-:W-:-:S05]  /*0950*/  VIADD R6, R16, 0x2 ;  /* 0x0000000210067836 */ /* 0x000fca0000000000 */
[----:B------:R-:W-:-:S13]  /*0960*/  ISETP.GE.AND P0, PT, R6, R2, PT ;  /* 0x000000020600720c */ /* 0x000fda0003f06270 */
[----:B------:R-:W-:Y:S05]  /*0970*/  @!P0 BRA `(.L_x_10) ;  /* 0xfffffffc00388947 */ /* 0x000fea000383ffff */
[----:B------:R-:W-:Y:S05]  /*0980*/  BSYNC.RECONVERGENT B6 ;  /* 0x0000000000067941 */ /* 0x000fea0003800200 */
.L_x_5:
[----:B------:R-:W-:Y:S05]  /*0990*/  BSYNC.RECONVERGENT B7 ;  /* 0x0000000000077941 */ /* 0x000fea0003800200 */
.L_x_4:
[----:B------:R-:W2:Y:S01]  /*09a0*/  LDL R20, [R1+0x10] ;  /* 0x0000100001147983 */ /* 0x000ea20000100800 */
[----:B------:R0:W-:Y:S05]  /*09b0*/  BMOV.32 B6, R17 ;  /* 0x0000001106007356 */ /* 0x0001ea0000000000 */
[----:B------:R-:W2:Y:S01]  /*09c0*/  LDL R21, [R1+0x14] ;  /* 0x0000140001157983 */ /* 0x000ea20000100800 */
[----:B------:R1:W-:Y:S05]  /*09d0*/  BMOV.32 B7, R18 ;  /* 0x0000001207007356 */ /* 0x0003ea0000000000 */
[----:B------:R-:W2:Y:S04]  /*09e0*/  LDL R2, [R1] ;  /* 0x0000000001027983 */ /* 0x000ea80000100800 */
[----:B------:R-:W2:Y:S04]  /*09f0*/  LDL R16, [R1+0x4] ;  /* 0x0000040001107983 */ /* 0x000ea80000100800 */
[----:B0-----:R-:W2:Y:S04]  /*0a00*/  LDL R17, [R1+0x8] ;  /* 0x0000080001117983 */ /* 0x001ea80000100800 */
[----:B-1----:R-:W2:Y:S04]  /*0a10*/  LDL R18, [R1+0xc] ;  /* 0x00000c0001127983 */ /* 0x002ea80000100800 */
[----:B------:R-:W2:Y:S04]  /*0a20*/  LDL R22, [R1+0x18] ;  /* 0x0000180001167983 */ /* 0x000ea80000100800 */
[----:B------:R-:W2:Y:S04]  /*0a30*/  LDL R23, [R1+0x1c] ;  /* 0x00001c0001177983 */ /* 0x000ea80000100800 */
[----:B------:R-:W2:Y:S04]  /*0a40*/  LDL R24, [R1+0x20] ;  /* 0x0000200001187983 */ /* 0x000ea80000100800 */
[----:B------:R-:W2:Y:S04]  /*0a50*/  LDL R25, [R1+0x24] ;  /* 0x0000240001197983 */ /* 0x000ea80000100800 */
[----:B------:R-:W2:Y:S04]  /*0a60*/  LDL R26, [R1+0x28] ;  /* 0x00002800011a7983 */ /* 0x000ea80000100800 */
[----:B------:R0:W2:Y:S02]  /*0a70*/  LDL R27, [R1+0x2c] ;  /* 0x00002c00011b7983 */ /* 0x0000a40000100800 */
[----:B0-----:R-:W-:Y:S01]  /*0a80*/  VIADD R1, R1, 0x30 ;  /* 0x0000003001017836 */ /* 0x001fe20000000000 */
[----:B--2---:R-:W-:Y:S06]  /*0a90*/  RET.REL.NODEC R20 `(nth_value_by_pixel_shared_quicksort) ;  /* 0xfffffff414587950 */ /* 0x004fec0003c3ffff */
.L_x_11:
        /* <DEDUP_REMOVED lines=14> */
.L_x_20:


//--------------------- .text.nth_value_by_pixel  --------------------------
	.section	.text.nth_value_by_pixel,"ax",@progbits
	.align	128
        .global         nth_value_by_pixel
        .type           nth_value_by_pixel,@function
        .size           nth_value_by_pixel,(.L_x_21 - nth_value_by_pixel)
        .other          nth_value_by_pixel,@"STO_CUDA_ENTRY STV_DEFAULT"
nth_value_by_pixel:
.text.nth_value_by_pixel:
[----:B------:R-:W0:Y:S01]  /*0000*/  LDC R1, c[0x0][0x37c] ;  /* 0x0000df00ff017b82 */ /* 0x000e220000000800 */
[----:B------:R-:W1:Y:S01]  /*0010*/  S2R R3, SR_TID.X ;  /* 0x0000000000037919 */ /* 0x000e620000002100 */
[----:B------:R-:W2:Y:S06]  /*0020*/  LDCU UR5, c[0x0][0x2fc] ;  /* 0x00005f80ff0577ac */ /* 0x000eac0008000800 */
[----:B------:R-:W1:Y:S01]  /*0030*/  S2UR UR4, SR_CTAID.X ;  /* 0x00000000000479c3 */ /* 0x000e620000002500 */
[----:B0-----:R-:W-:Y:S01]  /*0040*/  VIADD R1, R1, 0xffffff88 ;  /* 0xffffff8801017836 */ /* 0x001fe20000000000 */
[----:B------:R-:W0:Y:S06]  /*0050*/  LDCU.64 UR36, c[0x0][0x358] ;  /* 0x00006b00ff2477ac */ /* 0x000e2c0008000a00 */
[----:B------:R-:W1:Y:S08]  /*0060*/  LDC R2, c[0x0][0x370] ;  /* 0x0000dc00ff027b82 */ /* 0x000e700000000800 */
[----:B------:R-:W3:Y:S01]  /*0070*/  LDC.64 R32, c[0x0][0x380] ;  /* 0x0000e000ff207b82 */ /* 0x000ee20000000a00 */
[----:B-1----:R-:W-:-:S04]  /*0080*/  IMAD R2, R2, R3, UR4 ;  /* 0x0000000402027e24 */ /* 0x002fc8000f8e0203 */
[----:B------:R-:W-:-:S04]  /*0090*/  IMAD R3, R2, 0x1e, RZ ;  /* 0x0000001e02037824 */ /* 0x000fc800078e02ff */
[----:B---3--:R-:W-:-:S05]  /*00a0*/  IMAD.WIDE R32, R3, 0x4, R32 ;  /* 0x0000000403207825 */ /* 0x008fca00078e0220 */
[----:B0-----:R-:W3:Y:S04]  /*00b0*/  LDG.E R8, desc[UR36][R32.64+0x10] ;  /* 0x0000102420087981 */ /* 0x001ee8000c1e1900 */
[----:B------:R-:W3:Y:S04]  /*00c0*/  LDG.E R9, desc[UR36][R32.64+0x14] ;  /* 0x0000142420097981 */ /* 0x000ee8000c1e1900 */
[----:B------:R-:W4:Y:S04]  /*00d0*/  LDG.E R10, desc[UR36][R32.64+0x18] ;  /* 0x00001824200a7981 */ /* 0x000f28000c1e1900 */
[----:B------:R-:W4:Y:S04]  /*00e0*/  LDG.E R11, desc[UR36][R32.64+0x1c] ;  /* 0x00001c24200b7981 */ /* 0x000f28000c1e1900 */
[----:B------:R-:W5:Y:S04]  /*00f0*/  LDG.E R12, desc[UR36][R32.64+0x20] ;  /* 0x00002024200c7981 */ /* 0x000f68000c1e1900 */
[----:B------:R-:W5:Y:S04]  /*0100*/  LDG.E R13, desc[UR36][R32.64+0x24] ;  /* 0x00002424200d7981 */ /* 0x000f68000c1e1900 */
[----:B------:R-:W2:Y:S04]  /*0110*/  LDG.E R14, desc[UR36][R32.64+0x28] ;  /* 0x00002824200e7981 */ /* 0x000ea8000c1e1900 */
        /* <DEDUP_REMOVED lines=21> */
[----:B---3--:R0:W-:Y:S04]  /*0270*/  STL.64 [R1+0x10], R8 ;  /* 0x0000100801007387 */ /* 0x0081e80000100a00 */
[----:B0-----:R-:W3:Y:S04]  /*0280*/  LDG.E R8, desc[UR36][R32.64+0x40] ;  /* 0x0000402420087981 */ /* 0x001ee8000c1e1900 */
[----:B------:R-:W3:Y:S01]  /*0290*/  LDG.E R9, desc[UR36][R32.64+0x44] ;  /* 0x0000442420097981 */ /* 0x000ee2000c1e1900 */
[----:B------:R-:W0:Y:S03]  /*02a0*/  LDCU UR4, c[0x0][0x2f8] ;  /* 0x00005f00ff0477ac */ /* 0x000e260008000800 */
[----:B----4-:R-:W-:Y:S04]  /*02b0*/  STL.64 [R1+0x18], R10 ;  /* 0x0000180a01007387 */ /* 0x010fe80000100a00 */
[----:B-----5:R-:W-:Y:S04]  /*02c0*/  STL.64 [R1+0x20], R12 ;  /* 0x0000200c01007387 */ /* 0x020fe80000100a00 */
[----:B--2---:R-:W-:Y:S04]  /*02d0*/  STL.64 [R1+0x28], R14 ;  /* 0x0000280e01007387 */ /* 0x004fe80000100a00 */
[----:B------:R-:W-:Y:S04]  /*02e0*/  STL.64 [R1+0x38], R18 ;  /* 0x0000381201007387 */ /* 0x000fe80000100a00 */
[----:B------:R-:W-:Y:S04]  /*02f0*/  STL.64 [R1+0x50], R22 ;  /* 0x0000501601007387 */ /* 0x000fe80000100a00 */
[----:B------:R-:W-:Y:S04]  /*0300*/  STL.64 [R1+0x58], R24 ;  /* 0x0000581801007387 */ /* 0x000fe80000100a00 */
[----:B------:R-:W-:Y:S04]  /*0310*/  STL.64 [R1+0x60], R26 ;  /* 0x0000601a01007387 */ /* 0x000fe80000100a00 */
[----:B------:R-:W-:Y:S04]  /*0320*/  STL.64 [R1+0x68], R28 ;  /* 0x0000681c01007387 */ /* 0x000fe80000100a00 */
[----:B------:R-:W-:Y:S04]  /*0330*/  STL.64 [R1+0x70], R30 ;  /* 0x0000701e01007387 */ /* 0x000fe80000100a00 */
[----:B------:R0:W-:Y:S04]  /*0340*/  STL.64 [R1], R4 ;  /* 0x0000000401007387 */ /* 0x0001e80000100a00 */
[----:B------:R1:W-:Y:S01]  /*0350*/  STL.64 [R1+0x48], R20 ;  /* 0x0000481401007387 */ /* 0x0003e20000100a00 */
[----:B0-----:R-:W-:-:S03]  /*0360*/  IADD3 R4, P0, PT, R1, UR4, RZ ;  /* 0x0000000401047c10 */ /* 0x001fc6000ff1e0ff */
[----:B------:R0:W-:Y:S02]  /*0370*/  STL.64 [R1+0x8], R6 ;  /* 0x0000080601007387 */ /* 0x0001e40000100a00 */
[----:B------:R-:W-:Y:S02]  /*0380*/  IMAD.X R5, RZ, RZ, UR5, P0 ;  /* 0x00000005ff057e24 */ /* 0x000fe400080e06ff */
[----:B-1----:R-:W-:Y:S01]  /*0390*/  HFMA2 R21, -RZ, RZ, 0, 0 ;  /* 0x00000000ff157431 */ /* 0x002fe200000001ff */
[----:B------:R-:W-:Y:S01]  /*03a0*/  MOV R20, 0x410 ;  /* 0x0000041000147802 */ /* 0x000fe20000000f00 */
[----:B------:R1:W-:Y:S01]  /*03b0*/  STL.64 [R1+0x30], R16 ;  /* 0x0000301001007387 */ /* 0x0003e20000100a00 */
[----:B0-----:R-:W-:Y:S02]  /*03c0*/  IMAD.MOV.U32 R6, RZ, RZ, RZ ;  /* 0x000000ffff067224 */ /* 0x001fe400078e00ff */
[----:B------:R-:W-:Y:S02]  /*03d0*/  IMAD.MOV.U32 R7, RZ, RZ, 0x1d ;  /* 0x0000001dff077424 */ /* 0x000fe400078e00ff */
[----:B-1----:R-:W-:Y:S01]  /*03e0*/  IMAD.MOV.U32 R16, RZ, RZ, R1 ;  /* 0x000000ffff107224 */ /* 0x002fe200078e0001 */
[----:B---3--:R0:W-:Y:S06]  /*03f0*/  STL.64 [R1+0x40], R8 ;  /* 0x0000400801007387 */ /* 0x0081ec0000100a00 */
[----:B0-----:R-:W-:Y:S05]  /*0400*/  CALL.REL.NOINC `($nth_value_by_pixel$quicksort) ;  /* 0x00000000001c7944 */ /* 0x001fea0003c00000 */
[----:B------:R-:W0:Y:S08]  /*0410*/  LDC R3, c[0x0][0x388] ;  /* 0x0000e200ff037b82 */ /* 0x000e300000000800 */
[----:B------:R-:W1:Y:S01]  /*0420*/  LDC.64 R4, c[0x0][0x390] ;  /* 0x0000e400ff047b82 */ /* 0x000e620000000a00 */
[----:B0-----:R-:W-:-:S05]  /*0430*/  IMAD R0, R3, 0x4, R16 ;  /* 0x0000000403007824 */ /* 0x001fca00078e0210 */
[----:B------:R-:W2:Y:S01]  /*0440*/  LDL R7, [R0] ;  /* 0x0000000000077983 */ /* 0x000ea20000100800 */
[----:B-1----:R-:W-:-:S05]  /*0450*/  IMAD.WIDE.U32 R2, R2, 0x4, R4 ;  /* 0x0000000402027825 */ /* 0x002fca00078e0004 */
[----:B--2---:R-:W-:Y:S01]  /*0460*/  STG.E desc[UR36][R2.64], R7 ;  /* 0x0000000702007986 */ /* 0x004fe2000c101924 */
[----:B------:R-:W-:Y:S05]  /*0470*/  EXIT ;  /* 0x000000000000794d */ /* 0x000fea0003800000 */
        .type           $nth_value_by_pixel$quicksort,@function
        .size           $nth_value_by_pixel$quicksort,(.L_x_21 - $nth_value_by_pixel$quicksort)
$nth_value_by_pixel$quicksort:
[----:B------:R-:W-:-:S05]  /*0480*/  VIADD R1, R1, 0xffffffd0 ;  /* 0xffffffd001017836 */ /* 0x000fca0000000000 */
[----:B------:R-:W-:Y:S04]  /*0490*/  STL [R1+0x2c], R27 ;  /* 0x00002c1b01007387 */ /* 0x000fe80000100800 */
[----:B------:R-:W-:Y:S04]  /*04a0*/  STL [R1+0x28], R26 ;  /* 0x0000281a01007387 */ /* 0x000fe80000100800 */
[----:B------:R-:W-:Y:S04]  /*04b0*/  STL [R1+0x1c], R23 ;  /* 0x00001c1701007387 */ /* 0x000fe80000100800 */
[----:B------:R-:W-:Y:S04]  /*04c0*/  STL [R1+0x18], R22 ;  /* 0x0000181601007387 */ /* 0x000fe80000100800 */
[----:B------:R-:W-:Y:S04]  /*04d0*/  STL [R1+0x14], R21 ;  /* 0x0000141501007387 */ /* 0x000fe80000100800 */
[----:B------:R-:W-:Y:S04]  /*04e0*/  STL [R1+0x10], R20 ;  /* 0x0000101401007387 */ /* 0x000fe80000100800 */
[----:B------:R-:W-:Y:S04]  /*04f0*/  STL [R1+0x4], R16 ;  /* 0x0000041001007387 */ /* 0x000fe80000100800 */
[----:B------:R0:W-:Y:S04]  /*0500*/  STL [R1+0xc], R18 ;  /* 0x00000c1201007387 */ /* 0x0001e80000100800 */
[----:B------:R1:W-:Y:S04]  /*0510*/  STL [R1+0x8], R17 ;  /* 0x0000081101007387 */ /* 0x0003e80000100800 */
[----:B------:R2:W-:Y:S01]  /*0520*/  STL [R1+0x24], R25 ;  /* 0x0000241901007387 */ /* 0x0005e20000100800 */
[----:B0-----:R-:W0:Y:S05]  /*0530*/  BMOV.32.CLEAR R18, B7 ;  /* 0x0000000007127355 */ /* 0x001e2a0000100000 */
[----:B-1----:R-:W1:Y:S05]  /*0540*/  BMOV.32.CLEAR R17, B6 ;  /* 0x0000000006117355 */ /* 0x002e6a0000100000 */
[----:B------:R-:W-:Y:S01]  /*0550*/  BSSY.RECONVERGENT B7, `(.L_x_12) ;  /* 0x000003e000077945 */ /* 0x000fe20003800200 */
[----:B------:R3:W-:Y:S01]  /*0560*/  STL [R1+0x20], R24 ;  /* 0x0000201801007387 */ /* 0x0007e20000100800 */
[----:B--2---:R-:W-:-:S03]  /*0570*/  IMAD.MOV.U32 R25, RZ, RZ, R5 ;  /* 0x000000ffff197224 */ /* 0x004fc600078e0005 */
[----:B------:R2:W-:Y:S01]  /*0580*/  STL [R1], R2 ;  /* 0x0000000201007387 */ /* 0x0005e20000100800 */
[----:B---3--:R-:W-:Y:S01]  /*0590*/  MOV R24, R4 ;  /* 0x0000000400187202 */ /* 0x008fe20000000f00 */
[----:B--2---:R-:W-:-:S05]  /*05a0*/  IMAD.MOV.U32 R2, RZ, RZ, R7 ;  /* 0x000000ffff027224 */ /* 0x004fca00078e0007 */
[----:B------:R-:W-:-:S13]  /*05b0*/  ISETP.GE.AND P0, PT, R6, R2, PT ;  /* 0x000000020600720c */ /* 0x000fda0003f06270 */
[----:B01----:R-:W-:Y:S05]  /*05c0*/  @P0 BRA `(.L_x_13) ;  /* 0x0000000000d80947 */ /* 0x003fea0003800000 */
[----:B------:R-:W0:Y:S01]  /*05d0*/  LDC.64 R26, c[0x0][0x358] ;  /* 0x0000d600ff1a7b82 */ /* 0x000e220000000a00 */
[----:B------:R-:W-:Y:S01]  /*05e0*/  BSSY.RECONVERGENT B6, `(.L_x_13) ;  /* 0x0000034000067945 */ /* 0x000fe20003800200 */
[----:B------:R-:W-:-:S07]  /*05f0*/  IMAD.WIDE R22, R2, 0x4, R24 ;  /* 0x0000000402167825 */ /* 0x000fce00078e0218 */
.L_x_18:
[----:B0-----:R-:W-:Y:S02]  /*0600*/  R2UR UR4, R26 ;  /* 0x000000001a0472ca */ /* 0x001fe400000e0000 */
[----:B------:R-:W-:-:S13]  /*0610*/  R2UR UR5, R27 ;  /* 0x000000001b0572ca */ /* 0x000fda00000e0000 */
[----:B------:R0:W5:Y:S01]  /*0620*/  LD.E R0, desc[UR4][R22.64] ;  /* 0x0000000416007980 */ /* 0x000162000c101900 */
[----:B------:R-:W-:Y:S01]  /*0630*/  BSSY.RECONVERGENT B0, `(.L_x_14) ;  /* 0x0000017000007945 */ /* 0x000fe20003800200 */
[----:B------:R-:W-:Y:S02]  /*0640*/  VIADD R16, R6, 0xffffffff ;  /* 0xffffffff06107836 */ /* 0x000fe40000000000 */
[----:B------:R-:W-:-:S07]  /*0650*/  IMAD.MOV.U32 R3, RZ, RZ, R6 ;  /* 0x000000ffff037224 */ /* 0x000fce00078e0006 */
.L_x_17:
[----:B------:R-:W-:Y:S01]  /*0660*/  R2UR UR4, R26 ;  /* 0x000000001a0472ca */ /* 0x000fe200000e0000 */
[----:B-1----:R-:W-:Y:S01]  /*0670*/  IMAD.WIDE R8, R3, 0x4, R24 ;  /* 0x0000000403087825 */ /* 0x002fe200078e0218 */
[----:B------:R-:W-:-:S13]  /*0680*/  R2UR UR5, R27 ;  /* 0x000000001b0572ca */ /* 0x000fda00000e0000 */
[----:B------:R-:W2:Y:S01]  /*0690*/  LD.E R11, desc[UR4][R8.64] ;  /* 0x00000004080b7980 */ /* 0x000ea2000c101900 */
[----:B------:R-:W-:Y:S01]  /*06a0*/  VIADD R3, R3, 0x1 ;  /* 0x0000000103037836 */ /* 0x000fe20000000000 */
[----:B------:R-:W-:Y:S04]  /*06b0*/  BSSY.RECONVERGENT B1, `(.L_x_15) ;  /* 0x000000d000017945 */ /* 0x000fe80003800200 */
[----:B------:R-:W-:Y:S02]  /*06c0*/  ISETP.GE.AND P1, PT, R3, R2, PT ;  /* 0x000000020300720c */ /* 0x000fe40003f26270 */
[----:B--2--5:R-:W-:-:S13]  /*06d0*/  FSETP.GTU.AND P0, PT, R11, R0, PT ;  /* 0x000000000b00720b */ /* 0x024fda0003f0c000 */
[----:B------:R-:W-:Y:S05]  /*06e0*/  @P0 BRA `(.L_x_16) ;  /* 0x0000000000240947 */ /* 0x000fea0003800000 */
[----:B------:R-:W-:Y:S01]  /*06f0*/  R2UR UR4, R26 ;  /* 0x000000001a0472ca */ /* 0x000fe200000e0000 */
[----:B------:R-:W-:Y:S01]  /*0700*/  IMAD.WIDE R4, R16, 0x4, R24 ;  /* 0x0000000410047825 */ /* 0x000fe200078e0218 */
[----:B------:R-:W-:-:S13]  /*0710*/  R2UR UR5, R27 ;  /* 0x000000001b0572ca */ /* 0x000fda00000e0000 */
[----:B------:R-:W2:Y:S01]  /*0720*/  LD.E R7, desc[UR4][R4.64+0x4] ;  /* 0x0000040404077980 */ /* 0x000ea2000c101900 */
[----:B------:R-:W-:Y:S02]  /*0730*/  R2UR UR6, R26 ;  /* 0x000000001a0672ca */ /* 0x000fe400000e0000 */
[----:B------:R-:W-:Y:S02]  /*0740*/  R2UR UR7, R27 ;  /* 0x000000001b0772ca */ /* 0x000fe400000e0000 */
[----:B------:R-:W-:Y:S01]  /*0750*/  IADD3 R16, PT, PT, R16, 0x1, RZ ;  /* 0x0000000110107810 */ /* 0x000fe20007ffe0ff */
[----:B--2---:R1:W-:Y:S10]  /*0760*/  ST.E desc[UR4][R8.64], R7 ;  /* 0x0000000708007985 */ /* 0x0043f4000c101904 */
[----:B------:R1:W-:Y:S02]  /*0770*/  ST.E desc[UR6][R4.64+0x4], R11 ;  /* 0x0000040b04007985 */ /* 0x0003e4000c101906 */
.L_x_16:
[----:B------:R-:W-:Y:S05]  /*0780*/  BSYNC.RECONVERGENT B1 ;  /* 0x0000000000017941 */ /* 0x000fea0003800200 */
.L_x_15:
[----:B------:R-:W-:Y:S05]  /*0790*/  @!P1 BRA `(.L_x_17) ;  /* 0xfffffffc00b09947 */ /* 0x000fea000383ffff */
[----:B------:R-:W-:Y:S05]  /*07a0*/  BSYNC.RECONVERGENT B0 ;  /* 0x0000000000007941 */ /* 0x000fea0003800200 */
.L_x_14:
        /* <DEDUP_REMOVED lines=19> */
[----:B01----:R-:W-:Y:S05]  /*08e0*/  CALL.REL.NOINC `($nth_value_by_pixel$quicksort) ;  /* 0xfffffff800e47944 */ /* 0x003fea0003c3ffff */
[----:B------:R-:W-:-:S05]  /*08f0*/  VIADD R6, R16, 0x2 ;  /* 0x0000000210067836 */ /* 0x000fca0000000000 */
[----:B------:R-:W-:-:S13]  /*0900*/  ISETP.GE.AND P0, PT, R6, R2, PT ;  /* 0x000000020600720c */ /* 0x000fda0003f06270 */
[----:B------:R-:W-:Y:S05]  /*0910*/  @!P0 BRA `(.L_x_18) ;  /* 0xfffffffc00388947 */ /* 0x000fea000383ffff */
[----:B------:R-:W-:Y:S05]  /*0920*/  BSYNC.RECONVERGENT B6 ;  /* 0x0000000000067941 */ /* 0x000fea0003800200 */
.L_x_13:
[----:B------:R-:W-:Y:S05]  /*0930*/  BSYNC.RECONVERGENT B7 ;  /* 0x0000000000077941 */ /* 0x000fea0003800200 */
.L_x_12:
        /* <DEDUP_REMOVED lines=15> */
[----:B--2---:R-:W-:Y:S06]  /*0a30*/  RET.REL.NODEC R20 `(nth_value_by_pixel) ;  /* 0xfffffff414707950 */ /* 0x004fec0003c3ffff */
.L_x_19:
        /* <DEDUP_REMOVED lines=12> */
.L_x_21:


//--------------------- .nv.shared._ZN3cub18CUB_300001_SM_10006detail11EmptyKernelIvEEvv --------------------------
	.section	.nv.shared._ZN3cub18CUB_300001_SM_10006detail11EmptyKernelIvEEvv,"aw",@nobits
	.sectionflags	@""
	.align	16
	.zero		1024


//--------------------- .nv.shared.reserved.0     --------------------------
	.section	.nv.shared.reserved.0,"aw",@nobits
	.weak		__nv_reservedSMEM_offset_0_alias
	.size		__nv_reservedSMEM_offset_0_alias, 0, 64
	.other		__nv_reservedSMEM_offset_0_alias,@"STO_CUDA_RESERVED_SHARED STV_DEFAULT"
__nv_reservedSMEM_offset_0_alias:
	.zero		0
	.zero		64


//--------------------- .nv.global                --------------------------
	.section	.nv.global,"aw",@nobits
.nv.global:
	.type		_ZN34_INTERNAL_d8ebe2b3_4_k_cu_9eb910e46thrust24THRUST_300001_SM_1000_NS12placeholders2_8E,@object
	.size		_ZN34_INTERNAL_d8ebe2b3_4_k_cu_9eb910e46thrust24THRUST_300001_SM_1000_NS12placeholders2_8E,(_ZN34_INTERNAL_d8ebe2b3_4_k_cu_9eb910e44cuda3std3__436_GLOBAL__N__d8ebe2b3_4_k_cu_9eb910e46ignoreE - _ZN34_INTERNAL_d8ebe2b3_4_k_cu_9eb910e46thrust24THRUST_300001_SM_1000_NS12placeholders2_8E)
_ZN34_INTERNAL_d8ebe2b3_4_k_cu_9eb910e46thrust24THRUST_300001_SM_1000_NS12placeholders2_8E:
	.zero		1
	.type		_ZN34_INTERNAL_d8ebe2b3_4_k_cu_9eb910e44cuda3std3__436_GLOBAL__N__d8ebe2b3_4_k_cu_9eb910e46ignoreE,@object
	.size		_ZN34_INTERNAL_d8ebe2b3_4_k_cu_9eb910e44cuda3std3__436_GLOBAL__N__d8ebe2b3_4_k_cu_9eb910e46ignoreE,(_ZN34_INTERNAL_d8ebe2b3_4_k_cu_9eb910e44cuda3std6ranges3__45__cpo4dataE - _ZN34_INTERNAL_d8ebe2b3_4_k_cu_9eb910e44cuda3std3__436_GLOBAL__N__d8ebe2b3_4_k_cu_9eb910e46ignoreE)
_ZN34_INTERNAL_d8ebe2b3_4_k_cu_9eb910e44cuda3std3__436_GLOBAL__N__d8ebe2b3_4_k_cu_9eb910e46ignoreE:
	.zero		1
	.type		_ZN34_INTERNAL_d8ebe2b3_4_k_cu_9eb910e44cuda3std6ranges3__45__cpo4dataE,@object
	.size		_ZN34_INTERNAL_d8ebe2b3_4_k_cu_9eb910e44cuda3std6ranges3__45__cpo4dataE,(_ZN34_INTERNAL_d8ebe2b3_4_k_cu_9eb910e46thrust24THRUST_300001_SM_1000_NS6system3cpp3parE - _ZN34_INTERNAL_d8ebe2b3_4_k_cu_9eb910e44cuda3std6ranges3__45__cpo4dataE)
_ZN34_INTERNAL_d8ebe2b3_4_k_cu_9eb910e44cuda3std6ranges3__45__cpo4dataE:
	.zero		1
	.type		_ZN34_INTERNAL_d8ebe2b3_4_k_cu_9eb910e46thrust24THRUST_300001_SM_1000_NS6system3cpp3parE,@object
	.size		_ZN34_INTERNAL_d8ebe2b3_4_k_cu_9eb910e46thrust24THRUST_300001_SM_1000_NS6system3cpp3parE,(_ZN34_INTERNAL_d8ebe2b3_4_k_cu_9eb910e44cuda3std3__45__cpo5beginE - _ZN34_INTERNAL_d8ebe2b3_4_k_cu_9eb910e46thrust24THRUST_300001_SM_1000_NS6system3cpp3parE)
_ZN34_INTERNAL_d8ebe2b3_4_k_cu_9eb910e46thrust24THRUST_300001_SM_1000_NS6system3cpp3parE:
	.zero		1
	.type		_ZN34_INTERNAL_d8ebe2b3_4_k_cu_9eb910e44cuda3std3__45__cpo5beginE,@object
	.size		_ZN34_INTERNAL_d8ebe2b3_4_k_cu_9eb910e44cuda3std3__45__cpo5beginE,(_ZN34_INTERNAL_d8ebe2b3_4_k_cu_9eb910e44cuda3std6ranges3__45__cpo5beginE - _ZN34_INTERNAL_d8ebe2b3_4_k_cu_9eb910e44cuda3std3__45__cpo5beginE)
_ZN34_INTERNAL_d8ebe2b3_4_k_cu_9eb910e44cuda3std3__45__cpo5beginE:
	.zero		1
	.type		_ZN34_INTERNAL_d8ebe2b3_4_k_cu_9eb910e44cuda3std6ranges3__45__cpo5beginE,@object
	.size		_ZN34_INTERNAL_d8ebe2b3_4_k_cu_9eb910e44cuda3std6ranges3__45__cpo5beginE,(_ZN34_INTERNAL_d8ebe2b3_4_k_cu_9eb910e46thrust24THRUST_300001_SM_1000_NS6deviceE - _ZN34_INTERNAL_d8ebe2b3_4_k_cu_9eb910e44cuda3std6ranges3__45__cpo5beginE)
_ZN34_INTERNAL_d8ebe2b3_4_k_cu_9eb910e44cuda3std6ranges3__45__cpo5beginE:
	.zero		1
	.type		_ZN34_INTERNAL_d8ebe2b3_4_k_cu_9eb910e46thrust24THRUST_300001_SM_1000_NS6deviceE,@object
	.size		_ZN34_INTERNAL_d8ebe2b3_4_k_cu_9eb910e46thrust24THRUST_300001_SM_1000_NS6deviceE,(_ZN34_INTERNAL_d8ebe2b3_4_k_cu_9eb910e44cuda3std3__47nulloptE - _ZN34_INTERNAL_d8ebe2b3_4_k_cu_9eb910e46thrust24THRUST_300001_SM_1000_NS6deviceE)
_ZN34_INTERNAL_d8ebe2b3_4_k_cu_9eb910e46thrust24THRUST_300001_SM_1000_NS6deviceE:
	.zero		1
	.type		_ZN34_INTERNAL_d8ebe2b3_4_k_cu_9eb910e44cuda3std3__47nulloptE,@object
	.size		_ZN34_INTERNAL_d8ebe2b3_4_k_cu_9eb910e44cuda3std3__47nulloptE,(_ZN34_INTERNAL_d8ebe2b3_4_k_cu_9eb910e44cuda3std6ranges3__45__cpo8distanceE - _ZN34_INTERNAL_d8ebe2b3_4_k_cu_9eb910e44cuda3std3__47nulloptE)
_ZN34_INTERNAL_d8ebe2b3_4_k_cu_9eb910e44cuda3std3__47nulloptE:
	.zero		1
	.type		_ZN34_INTERNAL_d8ebe2b3_4_k_cu_9eb910e44cuda3std6ranges3__45__cpo8distanceE,@object
	.size		_ZN34_INTERNAL_d8ebe2b3_4_k_cu_9eb910e44cuda3std6ranges3__45__cpo8distanceE,(_ZN34_INTERNAL_d8ebe2b3_4_k_cu_9eb910e46thrust24THRUST_300001_SM_1000_NS12placeholders2_4E - _ZN34_INTERNAL_d8ebe2b3_4_k_cu_9eb910e44cuda3std6ranges3__45__cpo8distanceE)
_ZN34_INTERNAL_d8ebe2b3_4_k_cu_9eb910e44cuda3std6ranges3__45__cpo8distanceE:
	.zero		1
	.type		_ZN34_INTERNAL_d8ebe2b3_4_k_cu_9eb910e46thrust24THRUST_300001_SM_1000_NS12placeholders2_4E,@object
	.size		_ZN34_INTERNAL_d8ebe2b3_4_k_cu_9eb910e46thrust24THRUST_300001_SM_1000_NS12placeholders2_4E,(_ZN34_INTERNAL_d8ebe2b3_4_k_cu_9eb910e44cuda3std3__45__cpo6rbeginE - _ZN34_INTERNAL_d8ebe2b3_4_k_cu_9eb910e46thrust24THRUST_300001_SM_1000_NS12placeholders2_4E)
_ZN34_INTERNAL_d8ebe2b3_4_k_cu_9eb910e46thrust24THRUST_300001_SM_1000_NS12placeholders2_4E:
	.zero		1
	.type		_ZN34_INTERNAL_d8ebe2b3_4_k_cu_9eb910e44cuda3std3__45__cpo6rbeginE,@object
	.size		_ZN34_INTERNAL_d8ebe2b3_4_k_cu_9eb910e44cuda3std3__45__cpo6rbeginE,(_ZN34_INTERNAL_d8ebe2b3_4_k_cu_9eb910e44cuda3std6ranges3__45__cpo7advanceE - _ZN34_INTERNAL_d8ebe2b3_4_k_cu_9eb910e44cuda3std3__45__cpo6rbeginE)
_ZN34_INTERNAL_d8ebe2b3_4_k_cu_9eb910e44cuda3std3__45__cpo6rbeginE:
	.zero		1
	.type		_ZN34_INTERNAL_d8ebe2b3_4_k_cu_9eb910e44cuda3std6ranges3__45__cpo7advanceE,@object
	.size		_ZN34_INTERNAL_d8ebe2b3_4_k_cu_9eb910e44cuda3std6ranges3__45__cpo7advanceE,(_ZN34_INTERNAL_d8ebe2b3_4_k_cu_9eb910e46thrust24THRUST_300001_SM_1000_NS12placeholders3_10E - _ZN34_INTERNAL_d8ebe2b3_4_k_cu_9eb910e44cuda3std6ranges3__45__cpo7advanceE)
_ZN34_INTERNAL_d8ebe2b3_4_k_cu_9eb910e44cuda3std6ranges3__45__cpo7advanceE:
	.zero		1
	.type		_ZN34_INTERNAL_d8ebe2b3_4_k_cu_9eb910e46thrust24THRUST_300001_SM_1000_NS12placeholders3_10E,@object
	.size		_ZN34_INTERNAL_d8ebe2b3_4_k_cu_9eb910e46thrust24THRUST_300001_SM_1000_NS12placeholders3_10E,(_ZN34_INTERNAL_d8ebe2b3_4_k_cu_9eb910e44cuda3std3__48in_placeE - _ZN34_INTERNAL_d8ebe2b3_4_k_cu_9eb910e46thrust24THRUST_300001_SM_1000_NS12placeholders3_10E)
_ZN34_INTERNAL_d8ebe2b3_4_k_cu_9eb910e46thrust24THRUST_300001_SM_1000_NS12placeholders3_10E:
	.zero		1
	.type		_ZN34_INTERNAL_d8ebe2b3_4_k_cu_9eb910e44cuda3std3__48in_placeE,@object
	.size		_ZN34_INTERNAL_d8ebe2b3_4_k_cu_9eb910e44cuda3std3__48in_placeE,(_ZN34_INTERNAL_d8ebe2b3_4_k_cu_9eb910e44cuda3std6ranges3__45__cpo4sizeE - _ZN34_INTERNAL_d8ebe2b3_4_k_cu_9eb910e44cuda3std3__48in_placeE)
_ZN34_INTERNAL_d8ebe2b3_4_k_cu_9eb910e44cuda3std3__48in_placeE:
	.zero		1
	.type		_ZN34_INTERNAL_d8ebe2b3_4_k_cu_9eb910e44cuda3std6ranges3__45__cpo4sizeE,@object
	.size		_ZN34_INTERNAL_d8ebe2b3_4_k_cu_9eb910e44cuda3std6ranges3__45__cpo4sizeE,(_ZN34_INTERNAL_d8ebe2b3_4_k_cu_9eb910e46thrust24THRUST_300001_SM_1000_NS12placeholders2_2E - _ZN34_INTERNAL_d8ebe2b3_4_k_cu_9eb910e44cuda3std6ranges3__45__cpo4sizeE)
_ZN34_INTERNAL_d8ebe2b3_4_k_cu_9eb910e44cuda3std6ranges3__45__cpo4sizeE:
	.zero		1
	.type		_ZN34_INTERNAL_d8ebe2b3_4_k_cu_9eb910e46thrust24THRUST_300001_SM_1000_NS12placeholders2_2E,@object
	.size		_ZN34_INTERNAL_d8ebe2b3_4_k_cu_9eb910e46thrust24THRUST_300001_SM_1000_NS12placeholders2_2E,(_ZN34_INTERNAL_d8ebe2b3_4_k_cu_9eb910e44cuda3std3__45__cpo6cbeginE - _ZN34_INTERNAL_d8ebe2b3_4_k_cu_9eb910e46thrust24THRUST_300001_SM_1000_NS12placeholders2_2E)
_ZN34_INTERNAL_d8ebe2b3_4_k_cu_9eb910e46thrust24THRUST_300001_SM_1000_NS12placeholders2_2E:
	.zero		1
	.type		_ZN34_INTERNAL_d8ebe2b3_4_k_cu_9eb910e44cuda3std3__45__cpo6cbeginE,@object
	.size		_ZN34_INTERNAL_d8ebe2b3_4_k_cu_9eb910e44cuda3std3__45__cpo6cbeginE,(_ZN34_INTERNAL_d8ebe2b3_4_k_cu_9eb910e44cuda3std6ranges3__45__cpo6cbeginE - _ZN34_INTERNAL_d8ebe2b3_4_k_cu_9eb910e44cuda3std3__45__cpo6cbeginE)
_ZN34_INTERNAL_d8ebe2b3_4_k_cu_9eb910e44cuda3std3__45__cpo6cbeginE:
	.zero		1
	.type		_ZN34_INTERNAL_d8ebe2b3_4_k_cu_9eb910e44cuda3std6ranges3__45__cpo6cbeginE,@object
	.size		_ZN34_INTERNAL_d8ebe2b3_4_k_cu_9eb910e44cuda3std6ranges3__45__cpo6cbeginE,(_ZN34_INTERNAL_d8ebe2b3_4_k_cu_9eb910e46thrust24THRUST_300001_SM_1000_NS12placeholders2_6E - _ZN34_INTERNAL_d8ebe2b3_4_k_cu_9eb910e44cuda3std6ranges3__45__cpo6cbeginE)
_ZN34_INTERNAL_d8ebe2b3_4_k_cu_9eb910e44cuda3std6ranges3__45__cpo6cbeginE:
	.zero		1
	.type		_ZN34_INTERNAL_d8ebe2b3_4_k_cu_9eb910e46thrust24THRUST_300001_SM_1000_NS12placeholders2_6E,@object
	.size		_ZN34_INTERNAL_d8ebe2b3_4_k_cu_9eb910e46thrust24THRUST_300001_SM_1000_NS12placeholders2_6E,(_ZN34_INTERNAL_d8ebe2b3_4_k_cu_9eb910e44cuda3std3__45__cpo7crbeginE - _ZN34_INTERNAL_d8ebe2b3_4_k_cu_9eb910e46thrust24THRUST_300001_SM_1000_NS12placeholders2_6E)
_ZN34_INTERNAL_d8ebe2b3_4_k_cu_9eb910e46thrust24THRUST_300001_SM_1000_NS12placeholders2_6E:
	.zero		1
	.type		_ZN34_INTERNAL_d8ebe2b3_4_k_cu_9eb910e44cuda3std3__45__cpo7crbeginE,@object
	.size		_ZN34_INTERNAL_d8ebe2b3_4_k_cu_9eb910e44cuda3std3__45__cpo7crbeginE,(_ZN34_INTERNAL_d8ebe2b3_4_k_cu_9eb910e44cuda3std6ranges3__45__cpo4nextE - _ZN34_INTERNAL_d8ebe2b3_4_k_cu_9eb910e44cuda3std3__45__cpo7crbeginE)
_ZN34_INTERNAL_d8ebe2b3_4_k_cu_9eb910e44cuda3std3__45__cpo7crbeginE:
	.zero		1
	.type		_ZN34_INTERNAL_d8ebe2b3_4_k_cu_9eb910e44cuda3std6ranges3__45__cpo4nextE,@object
	.size		_ZN34_INTERNAL_d8ebe2b3_4_k_cu_9eb910e44cuda3std6ranges3__45__cpo4nextE,(_ZN34_INTERNAL_d8ebe2b3_4_k_cu_9eb910e44cuda3std6ranges3__45__cpo4swapE - _ZN34_INTERNAL_d8ebe2b3_4_k_cu_9eb910e44cuda3std6ranges3__45__cpo4nextE)
_ZN34_INTERNAL_d8ebe2b3_4_k_cu_9eb910e44cuda3std6ranges3__45__cpo4nextE:
	.zero		1
	.type		_ZN34_INTERNAL_d8ebe2b3_4_k_cu_9eb910e44cuda3std6ranges3__45__cpo4swapE,@object
	.size		_ZN34_INTERNAL_d8ebe2b3_4_k_cu_9eb910e44cuda3std6ranges3__45__cpo4swapE,(_ZN34_INTERNAL_d8ebe2b3_4_k_cu_9eb910e46thrust24THRUST_300001_SM_1000_NS8cuda_cub10par_nosyncE - _ZN34_INTERNAL_d8ebe2b3_4_k_cu_9eb910e44cuda3std6ranges3__45__cpo4swapE)
_ZN34_INTERNAL_d8ebe2b3_4_k_cu_9eb910e44cuda3std6ranges3__45__cpo4swapE:
	.zero		1
	.type		_ZN34_INTERNAL_d8ebe2b3_4_k_cu_9eb910e46thrust24THRUST_300001_SM_1000_NS8cuda_cub10par_nosyncE,@object
	.size		_ZN34_INTERNAL_d8ebe2b3_4_k_cu_9eb910e46thrust24THRUST_300001_SM_1000_NS8cuda_cub10par_nosyncE,(_ZN34_INTERNAL_d8ebe2b3_4_k_cu_9eb910e46thrust24THRUST_300001_SM_1000_NS3seqE - _ZN34_INTERNAL_d8ebe2b3_4_k_cu_9eb910e46thrust24THRUST_300001_SM_1000_NS8cuda_cub10par_nosyncE)
_ZN34_INTERNAL_d8ebe2b3_4_k_cu_9eb910e46thrust24THRUST_300001_SM_1000_NS8cuda_cub10par_nosyncE:
	.zero		1
	.type		_ZN34_INTERNAL_d8ebe2b3_4_k_cu_9eb910e46thrust24THRUST_300001_SM_1000_NS3seqE,@object
	.size		_ZN34_INTERNAL_d8ebe2b3_4_k_cu_9eb910e46thrust24THRUST_300001_SM_1000_NS3seqE,(_ZN34_INTERNAL_d8ebe2b3_4_k_cu_9eb910e44cuda3std3__420unreachable_sentinelE - _ZN34_INTERNAL_d8ebe2b3_4_k_cu_9eb910e46thrust24THRUST_300001_SM_1000_NS3seqE)
_ZN34_INTERNAL_d8ebe2b3_4_k_cu_9eb910e46thrust24THRUST_300001_SM_1000_NS3seqE:
	.zero		1
	.type		_ZN34_INTERNAL_d8ebe2b3_4_k_cu_9eb910e44cuda3std3__420unreachable_sentinelE,@object
	.size		_ZN34_INTERNAL_d8ebe2b3_4_k_cu_9eb910e44cuda3std3__420unreachable_sentinelE,(_ZN34_INTERNAL_d8ebe2b3_4_k_cu_9eb910e44cuda3std6ranges3__45__cpo5ssizeE - _ZN34_INTERNAL_d8ebe2b3_4_k_cu_9eb910e44cuda3std3__420unreachable_sentinelE)
_ZN34_INTERNAL_d8ebe2b3_4_k_cu_9eb910e44cuda3std3__420unreachable_sentinelE:
	.zero		1
	.type		_ZN34_INTERNAL_d8ebe2b3_4_k_cu_9eb910e44cuda3std6ranges3__45__cpo5ssizeE,@object
	.size		_ZN34_INTERNAL_d8ebe2b3_4_k_cu_9eb910e44cuda3std6ranges3__45__cpo5ssizeE,(_ZN34_INTERNAL_d8ebe2b3_4_k_cu_9eb910e46thrust24THRUST_300001_SM_1000_NS12placeholders2_3E - _ZN34_INTERNAL_d8ebe2b3_4_k_cu_9eb910e44cuda3std6ranges3__45__cpo5ssizeE)
_ZN34_INTERNAL_d8ebe2b3_4_k_cu_9eb910e44cuda3std6ranges3__45__cpo5ssizeE:
	.zero		1
	.type		_ZN34_INTERNAL_d8ebe2b3_4_k_cu_9eb910e46thrust24THRUST_300001_SM_1000_NS12placeholders2_3E,@object
	.size		_ZN34_INTERNAL_d8ebe2b3_4_k_cu_9eb910e46thrust24THRUST_300001_SM_1000_NS12placeholders2_3E,(_ZN34_INTERNAL_d8ebe2b3_4_k_cu_9eb910e44cuda3std3__45__cpo4cendE - _ZN34_INTERNAL_d8ebe2b3_4_k_cu_9eb910e46thrust24THRUST_300001_SM_1000_NS12placeholders2_3E)
_ZN34_INTERNAL_d8ebe2b3_4_k_cu_9eb910e46thrust24THRUST_300001_SM_1000_NS12placeholders2_3E:
	.zero		1
	.type		_ZN34_INTERNAL_d8ebe2b3_4_k_cu_9eb910e44cuda3std3__45__cpo4cendE,@object
	.size		_ZN34_INTERNAL_d8ebe2b3_4_k_cu_9eb910e44cuda3std3__45__cpo4cendE,(_ZN34_INTERNAL_d8ebe2b3_4_k_cu_9eb910e44cuda3std6ranges3__45__cpo4cendE - _ZN34_INTERNAL_d8ebe2b3_4_k_cu_9eb910e44cuda3std3__45__cpo4cendE)
_ZN34_INTERNAL_d8ebe2b3_4_k_cu_9eb910e44cuda3std3__45__cpo4cendE:
	.zero		1
	.type		_ZN34_INTERNAL_d8ebe2b3_4_k_cu_9eb910e44cuda3std6ranges3__45__cpo4cendE,@object
	.size		_ZN34_INTERNAL_d8ebe2b3_4_k_cu_9eb910e44cuda3std6ranges3__45__cpo4cendE,(_ZN34_INTERNAL_d8ebe2b3_4_k_cu_9eb910e46thrust24THRUST_300001_SM_1000_NS12placeholders2_7E - _ZN34_INTERNAL_d8ebe2b3_4_k_cu_9eb910e44cuda3std6ranges3__45__cpo4cendE)
_ZN34_INTERNAL_d8ebe2b3_4_k_cu_9eb910e44cuda3std6ranges3__45__cpo4cendE:
	.zero		1
	.type		_ZN34_INTERNAL_d8ebe2b3_4_k_cu_9eb910e46thrust24THRUST_300001_SM_1000_NS12placeholders2_7E,@object
	.size		_ZN34_INTERNAL_d8ebe2b3_4_k_cu_9eb910e46thrust24THRUST_300001_SM_1000_NS12placeholders2_7E,(_ZN34_INTERNAL_d8ebe2b3_4_k_cu_9eb910e44cuda3std3__45__cpo5crendE - _ZN34_INTERNAL_d8ebe2b3_4_k_cu_9eb910e46thrust24THRUST_300001_SM_1000_NS12placeholders2_7E)
_ZN34_INTERNAL_d8ebe2b3_4_k_cu_9eb910e46thrust24THRUST_300001_SM_1000_NS12placeholders2_7E:
	.zero		1
	.type		_ZN34_INTERNAL_d8ebe2b3_4_k_cu_9eb910e44cuda3std3__45__cpo5crendE,@object
	.size		_ZN34_INTERNAL_d8ebe2b3_4_k_cu_9eb910e44cuda3std3__45__cpo5crendE,(_ZN34_INTERNAL_d8ebe2b3_4_k_cu_9eb910e44cuda3std6ranges3__45__cpo4prevE - _ZN34_INTERNAL_d8ebe2b3_4_k_cu_9eb910e44cuda3std3__45__cpo5crendE)
_ZN34_INTERNAL_d8ebe2b3_4_k_cu_9eb910e44cuda3std3__45__cpo5crendE:
	.zero		1
	.type		_ZN34_INTERNAL_d8ebe2b3_4_k_cu_9eb910e44cuda3std6ranges3__45__cpo4prevE,@object
	.size		_ZN34_INTERNAL_d8ebe2b3_4_k_cu_9eb910e44cuda3std6ranges3__45__cpo4prevE,(_ZN34_INTERNAL_d8ebe2b3_4_k_cu_9eb910e44cuda3std6ranges3__45__cpo9iter_moveE - _ZN34_INTERNAL_d8ebe2b3_4_k_cu_9eb910e44cuda3std6ranges3__45__cpo4prevE)
_ZN34_INTERNAL_d8ebe2b3_4_k_cu_9eb910e44cuda3std6ranges3__45__cpo4prevE:
	.zero		1
	.type		_ZN34_INTERNAL_d8ebe2b3_4_k_cu_9eb910e44cuda3std6ranges3__45__cpo9iter_moveE,@object
	.size		_ZN34_INTERNAL_d8ebe2b3_4_k_cu_9eb910e44cuda3std6ranges3__45__cpo9iter_moveE,(_ZN34_INTERNAL_d8ebe2b3_4_k_cu_9eb910e46thrust24THRUST_300001_SM_1000_NS6system6detail10sequential3seqE - _ZN34_INTERNAL_d8ebe2b3_4_k_cu_9eb910e44cuda3std6ranges3__45__cpo9iter_moveE)
_ZN34_INTERNAL_d8ebe2b3_4_k_cu_9eb910e44cuda3std6ranges3__45__cpo9iter_moveE:
	.zero		1
	.type		_ZN34_INTERNAL_d8ebe2b3_4_k_cu_9eb910e46thrust24THRUST_300001_SM_1000_NS6system6detail10sequential3seqE,@object
	.size		_ZN34_INTERNAL_d8ebe2b3_4_k_cu_9eb910e46thrust24THRUST_300001_SM_1000_NS6system6detail10sequential3seqE,(_ZN34_INTERNAL_d8ebe2b3_4_k_cu_9eb910e46thrust24THRUST_300001_SM_1000_NS12placeholders2_9E - _ZN34_INTERNAL_d8ebe2b3_4_k_cu_9eb910e46thrust24THRUST_300001_SM_1000_NS6system6detail10sequential3seqE)
_ZN34_INTERNAL_d8ebe2b3_4_k_cu_9eb910e46thrust24THRUST_300001_SM_1000_NS6system6detail10sequential3seqE:
	.zero		1
	.type		_ZN34_INTERNAL_d8ebe2b3_4_k_cu_9eb910e46thrust24THRUST_300001_SM_1000_NS12placeholders2_9E,@object
	.size		_ZN34_INTERNAL_d8ebe2b3_4_k_cu_9eb910e46thrust24THRUST_300001_SM_1000_NS12placeholders2_9E,(_ZN34_INTERNAL_d8ebe2b3_4_k_cu_9eb910e44cuda3std3__419piecewise_constructE - _ZN34_INTERNAL_d8ebe2b3_4_k_cu_9eb910e46thrust24THRUST_300001_SM_1000_NS12placeholders2_9E)
_ZN34_INTERNAL_d8ebe2b3_4_k_cu_9eb910e46thrust24THRUST_300001_SM_1000_NS12placeholders2_9E:
	.zero		1
	.type		_ZN34_INTERNAL_d8ebe2b3_4_k_cu_9eb910e44cuda3std3__419piecewise_constructE,@object
	.size		_ZN34_INTERNAL_d8ebe2b3_4_k_cu_9eb910e44cuda3std3__419piecewise_constructE,(_ZN34_INTERNAL_d8ebe2b3_4_k_cu_9eb910e44cuda3std6ranges3__45__cpo5cdataE - _ZN34_INTERNAL_d8ebe2b3_4_k_cu_9eb910e44cuda3std3__419piecewise_constructE)
_ZN34_INTERNAL_d8ebe2b3_4_k_cu_9eb910e44cuda3std3__419piecewise_constructE:
	.zero		1
	.type		_ZN34_INTERNAL_d8ebe2b3_4_k_cu_9eb910e44cuda3std6ranges3__45__cpo5cdataE,@object
	.size		_ZN34_INTERNAL_d8ebe2b3_4_k_cu_9eb910e44cuda3std6ranges3__45__cpo5cdataE,(_ZN34_INTERNAL_d8ebe2b3_4_k_cu_9eb910e46thrust24THRUST_300001_SM_1000_NS12placeholders2_1E - _ZN34_INTERNAL_d8ebe2b3_4_k_cu_9eb910e44cuda3std6ranges3__45__cpo5cdataE)
_ZN34_INTERNAL_d8ebe2b3_4_k_cu_9eb910e44cuda3std6ranges3__45__cpo5cdataE:
	.zero		1
	.type		_ZN34_INTERNAL_d8ebe2b3_4_k_cu_9eb910e46thrust24THRUST_300001_SM_1000_NS12placeholders2_1E,@object
	.size		_ZN34_INTERNAL_d8ebe2b3_4_k_cu_9eb910e46thrust24THRUST_300001_SM_1000_NS12placeholders2_1E,(_ZN34_INTERNAL_d8ebe2b3_4_k_cu_9eb910e44cuda3std3__45__cpo3endE - _ZN34_INTERNAL_d8ebe2b3_4_k_cu_9eb910e46thrust24THRUST_300001_SM_1000_NS12placeholders2_1E)
_ZN34_INTERNAL_d8ebe2b3_4_k_cu_9eb910e46thrust24THRUST_300001_SM_1000_NS12placeholders2_1E:
	.zero		1
	.type		_ZN34_INTERNAL_d8ebe2b3_4_k_cu_9eb910e44cuda3std3__45__cpo3endE,@object
	.size		_ZN34_INTERNAL_d8ebe2b3_4_k_cu_9eb910e44cuda3std3__45__cpo3endE,(_ZN34_INTERNAL_d8ebe2b3_4_k_cu_9eb910e44cuda3std6ranges3__45__cpo3endE - _ZN34_INTERNAL_d8ebe2b3_4_k_cu_9eb910e44cuda3std3__45__cpo3endE)
_ZN34_INTERNAL_d8ebe2b3_4_k_cu_9eb910e44cuda3std3__45__cpo3endE:
	.zero		1
	.type		_ZN34_INTERNAL_d8ebe2b3_4_k_cu_9eb910e44cuda3std6ranges3__45__cpo3endE,@object
	.size		_ZN34_INTERNAL_d8ebe2b3_4_k_cu_9eb910e44cuda3std6ranges3__45__cpo3endE,(_ZN34_INTERNAL_d8ebe2b3_4_k_cu_9eb910e46thrust24THRUST_300001_SM_1000_NS12placeholders2_5E - _ZN34_INTERNAL_d8ebe2b3_4_k_cu_9eb910e44cuda3std6ranges3__45__cpo3endE)
_ZN34_INTERNAL_d8ebe2b3_4_k_cu_9eb910e44cuda3std6ranges3__45__cpo3endE:
	.zero		1
	.type		_ZN34_INTERNAL_d8ebe2b3_4_k_cu_9eb910e46thrust24THRUST_300001_SM_1000_NS12placeholders2_5E,@object
	.size		_ZN34_INTERNAL_d8ebe2b3_4_k_cu_9eb910e46thrust24THRUST_300001_SM_1000_NS12placeholders2_5E,(_ZN34_INTERNAL_d8ebe2b3_4_k_cu_9eb910e44cuda3std3__45__cpo4rendE - _ZN34_INTERNAL_d8ebe2b3_4_k_cu_9eb910e46thrust24THRUST_300001_SM_1000_NS12placeholders2_5E)
_ZN34_INTERNAL_d8ebe2b3_4_k_cu_9eb910e46thrust24THRUST_300001_SM_1000_NS12placeholders2_5E:
	.zero		1
	.type		_ZN34_INTERNAL_d8ebe2b3_4_k_cu_9eb910e44cuda3std3__45__cpo4rendE,@object
	.size		_ZN34_INTERNAL_d8ebe2b3_4_k_cu_9eb910e44cuda3std3__45__cpo4rendE,(_ZN34_INTERNAL_d8ebe2b3_4_k_cu_9eb910e44cuda3std6ranges3__45__cpo9iter_swapE - _ZN34_INTERNAL_d8ebe2b3_4_k_cu_9eb910e44cuda3std3__45__cpo4rendE)
_ZN34_INTERNAL_d8ebe2b3_4_k_cu_9eb910e44cuda3std3__45__cpo4rendE:
	.zero		1
	.type		_ZN34_INTERNAL_d8ebe2b3_4_k_cu_9eb910e44cuda3std6ranges3__45__cpo9iter_swapE,@object
	.size		_ZN34_INTERNAL_d8ebe2b3_4_k_cu_9eb910e44cuda3std6ranges3__45__cpo9iter_swapE,(_ZN34_INTERNAL_d8ebe2b3_4_k_cu_9eb910e44cuda3std3__48unexpectE - _ZN34_INTERNAL_d8ebe2b3_4_k_cu_9eb910e44cuda3std6ranges3__45__cpo9iter_swapE)
_ZN34_INTERNAL_d8ebe2b3_4_k_cu_9eb910e44cuda3std6ranges3__45__cpo9iter_swapE:
	.zero		1
	.type		_ZN34_INTERNAL_d8ebe2b3_4_k_cu_9eb910e44cuda3std3__48unexpectE,@object
	.size		_ZN34_INTERNAL_d8ebe2b3_4_k_cu_9eb910e44cuda3std3__48unexpectE,(_ZN34_INTERNAL_d8ebe2b3_4_k_cu_9eb910e46thrust24THRUST_300001_SM_1000_NS8cuda_cub3parE - _ZN34_INTERNAL_d8ebe2b3_4_k_cu_9eb910e44cuda3std3__48unexpectE)
_ZN34_INTERNAL_d8ebe2b3_4_k_cu_9eb910e44cuda3std3__48unexpectE:
	.zero		1
	.type		_ZN34_INTERNAL_d8ebe2b3_4_k_cu_9eb910e46thrust24THRUST_300001_SM_1000_NS8cuda_cub3parE,@object
	.size		_ZN34_INTERNAL_d8ebe2b3_4_k_cu_9eb910e46thrust24THRUST_300001_SM_1000_NS8cuda_cub3parE,(.L_29 - _ZN34_INTERNAL_d8ebe2b3_4_k_cu_9eb910e46thrust24THRUST_300001_SM_1000_NS8cuda_cub3parE)
_ZN34_INTERNAL_d8ebe2b3_4_k_cu_9eb910e46thrust24THRUST_300001_SM_1000_NS8cuda_cub3parE:
	.zero		1
.L_29:


//--------------------- .nv.shared.subtract_b_from_a --------------------------
	.section	.nv.shared.subtract_b_from_a,"aw",@nobits
	.sectionflags	@""
	.align	16
	.zero		1024


//--------------------- .nv.shared.update_frame   --------------------------
	.section	.nv.shared.update_frame,"aw",@nobits
	.sectionflags	@""
	.align	16
	.zero		1024


//--------------------- .nv.shared.clear_frames   --------------------------
	.section	.nv.shared.clear_frames,"aw",@nobits
	.sectionflags	@""
	.align	16
	.zero		1024


//--------------------- .nv.shared.nth_value_by_pixel_shared_quicksort --------------------------
	.section	.nv.shared.nth_value_by_pixel_shared_quicksort,"aw",@nobits
	.sectionflags	@""
	.align	16
	.zero		1024


//--------------------- .nv.shared.nth_value_by_pixel --------------------------
	.section	.nv.shared.nth_value_by_pixel,"aw",@nobits
	.sectionflags	@""
	.align	16
	.zero		1024


//--------------------- .nv.constant0._ZN3cub18CUB_300001_SM_10006detail11EmptyKernelIvEEvv --------------------------
	.section	.nv.constant0._ZN3cub18CUB_300001_SM_10006detail11EmptyKernelIvEEvv,"a",@progbits
	.sectionflags	@""
	.align	4
.nv.constant0._ZN3cub18CUB_300001_SM_10006detail11EmptyKernelIvEEvv:
	.zero		896


//--------------------- .nv.constant0.subtract_b_from_a --------------------------
	.section	.nv.constant0.subtract_b_from_a,"a",@progbits
	.sectionflags	@""
	.align	4
.nv.constant0.subtract_b_from_a:
	.zero		912


//--------------------- .nv.constant0.update_frame --------------------------
	.section	.nv.constant0.update_frame,"a",@progbits
	.sectionflags	@""
	.align	4
.nv.constant0.update_frame:
	.zero		916


//--------------------- .nv.constant0.clear_frames --------------------------
	.section	.nv.constant0.clear_frames,"a",@progbits
	.sectionflags	@""
	.align	4
.nv.constant0.clear_frames:
	.zero		912


//--------------------- .nv.constant0.nth_value_by_pixel_shared_quicksort --------------------------
	.section	.nv.constant0.nth_value_by_pixel_shared_quicksort,"a",@progbits
	.sectionflags	@""
	.align	4
.nv.constant0.nth_value_by_pixel_shared_quicksort:
	.zero		920


//--------------------- .nv.constant0.nth_value_by_pixel --------------------------
	.section	.nv.constant0.nth_value_by_pixel,"a",@progbits
	.sectionflags	@""
	.align	4
.nv.constant0.nth_value_by_pixel:
	.zero		920


//--------------------- SYMBOLS --------------------------

	.type		.nv.reservedSmem.offset0,@object
	.size		.nv.reservedSmem.offset0,0x4
	.type		.nv.reservedSmem.cap,@object
	.size		.nv.reservedSmem.cap,0x4
